	.target	sm_90a

	.elftype	@"ET_EXEC"


//--------------------- .note.nv.tkinfo           --------------------------
	.section	.note.nv.tkinfo,"",@"SHT_NOTE"
	.sectionflags	@"SHF_NOTE_NV_TKINFO"
	.tkinfo
        /*0018*/ 	.word	0x00000002
        /*0030*/ 	.string	""
        /*0030*/ 	.string	"ptxas"
        /*0030*/ 	.string	"Cuda compilation tools, release 13.0, V13.0.88"
        /*0030*/ 	.string	"Build cuda_13.0.r13.0/compiler.36424714_0"
        /*0030*/ 	.string	"-v  -suppress-debug-info  -lineinfo  -arch sm_90a "



//--------------------- .note.nv.cuinfo           --------------------------
	.section	.note.nv.cuinfo,"",@"SHT_NOTE"
	.sectionflags	@"SHF_NOTE_NV_CUINFO"
        /*0018*/ 	.short	0x0002
        /*001a*/ 	.short	0x005a
        /*001c*/ 	.short	0x0082
	.zero		2


//--------------------- .nv.info                  --------------------------
	.section	.nv.info,"",@"SHT_CUDA_INFO"
	.align	4


	//----- nvinfo : EIATTR_REGCOUNT
	.align		4
        /*0000*/ 	.byte	0x04, 0x2f
        /*0002*/ 	.short	(.L_1 - .L_0)
	.align		4
.L_0:
        /*0004*/ 	.word	index@(gluon_wgmma)
        /*0008*/ 	.word	0x000000ff


	//----- nvinfo : EIATTR_FRAME_SIZE
	.align		4
.L_1:
        /*000c*/ 	.byte	0x04, 0x11
        /*000e*/ 	.short	(.L_3 - .L_2)
	.align		4
.L_2:
        /*0010*/ 	.word	index@(gluon_wgmma)
        /*0014*/ 	.word	0x00000270


	//----- nvinfo : EIATTR_MIN_STACK_SIZE
	.align		4
.L_3:
        /*0018*/ 	.byte	0x04, 0x12
        /*001a*/ 	.short	(.L_5 - .L_4)
	.align		4
.L_4:
        /*001c*/ 	.word	index@(gluon_wgmma)
        /*0020*/ 	.word	0x00000270
.L_5:


//--------------------- .nv.compat                --------------------------
	.section	.nv.compat,"",@"SHT_CUDA_COMPAT_INFO"
	.align	4
        /*0000*/ 	.byte	0x02, 0x09, 0x01, 0x00, 0x02, 0x02, 0x04, 0x00, 0x02, 0x05, 0x05, 0x00, 0x03, 0x07, 0x01, 0x01
        /*0010*/ 	.byte	0x02, 0x03, 0x03, 0x00, 0x02, 0x06, 0x01, 0x00, 0x04, 0x0b, 0x08, 0x00, 0x00, 0x00, 0x00, 0x00
        /*0020*/ 	.byte	0x00, 0x00, 0x00, 0x00


//--------------------- .nv.info.gluon_wgmma      --------------------------
	.section	.nv.info.gluon_wgmma,"",@"SHT_CUDA_INFO"
	.sectionflags	@""
	.align	4


	//----- nvinfo : EIATTR_CUDA_API_VERSION
	.align		4
        /*0000*/ 	.byte	0x04, 0x37
        /*0002*/ 	.short	(.L_7 - .L_6)
.L_6:
        /*0004*/ 	.word	0x00000082


	//----- nvinfo : EIATTR_KPARAM_INFO
	.align		4
.L_7:
        /*0008*/ 	.byte	0x04, 0x17
        /*000a*/ 	.short	(.L_9 - .L_8)
.L_8:
        /*000c*/ 	.word	0x00000000
        /*0010*/ 	.short	0x000a
        /*0012*/ 	.short	0x0048
        /*0014*/ 	.byte	0x00, 0xf4, 0x21, 0x00


	//----- nvinfo : EIATTR_KPARAM_INFO
	.align		4
.L_9:
        /*0018*/ 	.byte	0x04, 0x17
        /*001a*/ 	.short	(.L_11 - .L_10)
.L_10:
        /*001c*/ 	.word	0x00000000
        /*0020*/ 	.short	0x0009
        /*0022*/ 	.short	0x0040
        /*0024*/ 	.byte	0x00, 0xf4, 0x21, 0x00


	//----- nvinfo : EIATTR_KPARAM_INFO
	.align		4
.L_11:
        /*0028*/ 	.byte	0x04, 0x17
        /*002a*/ 	.short	(.L_13 - .L_12)
.L_12:
        /*002c*/ 	.word	0x00000000
        /*0030*/ 	.short	0x0008
        /*0032*/ 	.short	0x0038
        /*0034*/ 	.byte	0x00, 0xf0, 0x21, 0x00


	//----- nvinfo : EIATTR_KPARAM_INFO
	.align		4
.L_13:
        /*0038*/ 	.byte	0x04, 0x17
        /*003a*/ 	.short	(.L_15 - .L_14)
.L_14:
        /*003c*/ 	.word	0x00000000
        /*0040*/ 	.short	0x0007
        /*0042*/ 	.short	0x0030
        /*0044*/ 	.byte	0x00, 0xf0, 0x21, 0x00


	//----- nvinfo : EIATTR_KPARAM_INFO
	.align		4
.L_15:
        /*0048*/ 	.byte	0x04, 0x17
        /*004a*/ 	.short	(.L_17 - .L_16)
.L_16:
        /*004c*/ 	.word	0x00000000
        /*0050*/ 	.short	0x0006
        /*0052*/ 	.short	0x0028
        /*0054*/ 	.byte	0x00, 0xf0, 0x21, 0x00


	//----- nvinfo : EIATTR_KPARAM_INFO
	.align		4
.L_17:
        /*0058*/ 	.byte	0x04, 0x17
        /*005a*/ 	.short	(.L_19 - .L_18)
.L_18:
        /*005c*/ 	.word	0x00000000
        /*0060*/ 	.short	0x0005
        /*0062*/ 	.short	0x0020
        /*0064*/ 	.byte	0x00, 0xf0, 0x11, 0x00


	//----- nvinfo : EIATTR_KPARAM_INFO
	.align		4
.L_19:
        /*0068*/ 	.byte	0x04, 0x17
        /*006a*/ 	.short	(.L_21 - .L_20)
.L_20:
        /*006c*/ 	.word	0x00000000
        /*0070*/ 	.short	0x0004
        /*0072*/ 	.short	0x001c
        /*0074*/ 	.byte	0x00, 0xf0, 0x11, 0x00


	//----- nvinfo : EIATTR_KPARAM_INFO
	.align		4
.L_21:
        /*0078*/ 	.byte	0x04, 0x17
        /*007a*/ 	.short	(.L_23 - .L_22)
.L_22:
        /*007c*/ 	.word	0x00000000
        /*0080*/ 	.short	0x0003
        /*0082*/ 	.short	0x0018
        /*0084*/ 	.byte	0x00, 0xf0, 0x11, 0x00


	//----- nvinfo : EIATTR_KPARAM_INFO
	.align		4
.L_23:
        /*0088*/ 	.byte	0x04, 0x17
        /*008a*/ 	.short	(.L_25 - .L_24)
.L_24:
        /*008c*/ 	.word	0x00000000
        /*0090*/ 	.short	0x0002
        /*0092*/ 	.short	0x0010
        /*0094*/ 	.byte	0x00, 0xf4, 0x21, 0x00


	//----- nvinfo : EIATTR_KPARAM_INFO
	.align		4
.L_25:
        /*0098*/ 	.byte	0x04, 0x17
        /*009a*/ 	.short	(.L_27 - .L_26)
.L_26:
        /*009c*/ 	.word	0x00000000
        /*00a0*/ 	.short	0x0001
        /*00a2*/ 	.short	0x0008
        /*00a4*/ 	.byte	0x00, 0xf4, 0x21, 0x00


	//----- nvinfo : EIATTR_KPARAM_INFO
	.align		4
.L_27:
        /*00a8*/ 	.byte	0x04, 0x17
        /*00aa*/ 	.short	(.L_29 - .L_28)
.L_28:
        /*00ac*/ 	.word	0x00000000
        /*00b0*/ 	.short	0x0000
        /*00b2*/ 	.short	0x0000
        /*00b4*/ 	.byte	0x00, 0xf4, 0x21, 0x00


	//----- nvinfo : EIATTR_SPARSE_MMA_MASK
	.align		4
.L_29:
        /*00b8*/ 	.byte	0x03, 0x50
        /*00ba*/ 	.short	0x0000


	//----- nvinfo : EIATTR_MAXREG_COUNT
	.align		4
        /*00bc*/ 	.byte	0x03, 0x1b
        /*00be*/ 	.short	0x00ff


	//----- nvinfo : EIATTR_NUM_BARRIERS
	.align		4
        /*00c0*/ 	.byte	0x02, 0x4c
        /*00c2*/ 	.byte	0x01
	.zero		1


	//----- nvinfo : EIATTR_ANNOTATIONS
	.align		4
        /*00c4*/ 	.byte	0x04, 0x55
        /*00c6*/ 	.short	(.L_31 - .L_30)


	//   ....[0]....
.L_30:
        /*00c8*/ 	.word	0x00000001
        /*00cc*/ 	.byte	0x70, 0x11, 0x00, 0x00, 0x01, 0x00, 0x00, 0x00, 0xb0, 0x11, 0x00, 0x00, 0x01, 0x00, 0x00, 0x00
        /* <DEDUP_REMOVED lines=272> */
        /*11dc*/ 	.byte	0xb0, 0x44, 0x00, 0x00, 0x01, 0x00, 0x00, 0x00, 0xc0, 0x44, 0x00, 0x00


	//----- nvinfo : EIATTR_MERCURY_ISA_VERSION
	.align		4
.L_31:
        /*11e8*/ 	.byte	0x03, 0x5f
        /*11ea*/ 	.short	0x0101


	//----- nvinfo : EIATTR_INT_WARP_WIDE_INSTR_OFFSETS
	.align		4
        /*11ec*/ 	.byte	0x04, 0x31
        /*11ee*/ 	.short	(.L_33 - .L_32)


	//   ....[0]....
.L_32:
        /*11f0*/ 	.word	0x00001e30


	//   ....[1]....
        /*11f4*/ 	.word	0x00001e50


	//   ....[2]....
        /*11f8*/ 	.word	0x00001f00


	//   ....[3]....
        /*11fc*/ 	.word	0x00002ca0


	//   ....[4]....
        /*1200*/ 	.word	0x00002cb0


	//   ....[5]....
        /*1204*/ 	.word	0x00002d20


	//   ....[6]....
        /*1208*/ 	.word	0x00002d30


	//----- nvinfo : EIATTR_COOP_GROUP_MASK_REGIDS
	.align		4
.L_33:
        /*120c*/ 	.byte	0x04, 0x29
        /*120e*/ 	.short	(.L_35 - .L_34)


	//   ....[0]....
.L_34:
        /*1210*/ 	.word	0xffffffff


	//   ....[1]....
        /*1214*/ 	.word	0xffffffff


	//   ....[2]....
        /*1218*/ 	.word	0xffffffff


	//----- nvinfo : EIATTR_COOP_GROUP_INSTR_OFFSETS
	.align		4
.L_35:
        /*121c*/ 	.byte	0x04, 0x28
        /*121e*/ 	.short	(.L_37 - .L_36)


	//   ....[0]....
.L_36:
        /*1220*/ 	.word	0x00000160


	//   ....[1]....
        /*1224*/ 	.word	0x00000710


	//   ....[2]....
        /*1228*/ 	.word	0x00000d00


	//----- nvinfo : EIATTR_MBARRIER_INSTR_OFFSETS
	.align		4
.L_37:
        /*122c*/ 	.byte	0x04, 0x39
        /*122e*/ 	.short	(.L_39 - .L_38)


	//   ....[0]....
.L_38:
        /*1230*/ 	.word	0x00001f90
        /*1234*/ 	.word	0x000000ff
        /*1238*/ 	.word	0x00018000
        /*123c*/ 	.short	0x0100
        /*123e*/ 	.byte	0x18
	.zero		1


	//   ....[1]....
        /*1240*/ 	.word	0x00001fb0
        /*1244*/ 	.word	0x000000ff
        /*1248*/ 	.word	0x00018008
        /*124c*/ 	.short	0x0100
        /*124e*/ 	.byte	0x18
	.zero		1


	//   ....[2]....
        /*1250*/ 	.word	0x00002de0
        /*1254*/ 	.word	0x000000ff
        /*1258*/ 	.word	0x00018000
        /*125c*/ 	.short	0x010a
        /*125e*/ 	.byte	0x12
	.zero		1


	//   ....[3]....
        /*1260*/ 	.word	0x00003bf0
        /*1264*/ 	.word	0x000000ff
        /*1268*/ 	.word	0x00018000
        /*126c*/ 	.short	0x0108
        /*126e*/ 	.byte	0x18
	.zero		1


	//   ....[4]....
        /*1270*/ 	.word	0x00003ca0
        /*1274*/ 	.word	0x000000ff
        /*1278*/ 	.word	0x00018008
        /*127c*/ 	.short	0x0108
        /*127e*/ 	.byte	0x18
	.zero		1


	//   ....[5]....
        /*1280*/ 	.word	0x00005030
        /*1284*/ 	.word	0x000000ff
        /*1288*/ 	.word	0x00018000
        /*128c*/ 	.short	0x010a
        /*128e*/ 	.byte	0x12
	.zero		1


	//----- nvinfo : EIATTR_NUM_MBARRIERS
	.align		4
.L_39:
        /*1290*/ 	.byte	0x03, 0x38
        /*1292*/ 	.short	0x0002


	//----- nvinfo : EIATTR_EXIT_INSTR_OFFSETS
	.align		4
        /*1294*/ 	.byte	0x04, 0x1c
        /*1296*/ 	.short	(.L_41 - .L_40)


	//   ....[0]....
.L_40:
        /*1298*/ 	.word	0x00005020


	//----- nvinfo : EIATTR_REQNTID
	.align		4
.L_41:
        /*129c*/ 	.byte	0x04, 0x10
        /*129e*/ 	.short	(.L_43 - .L_42)
.L_42:
        /*12a0*/ 	.word	0x00000080
        /*12a4*/ 	.word	0x00000001
        /*12a8*/ 	.word	0x00000001


	//----- nvinfo : EIATTR_CRS_STACK_SIZE
	.align		4
.L_43:
        /*12ac*/ 	.byte	0x04, 0x1e
        /*12ae*/ 	.short	(.L_45 - .L_44)
.L_44:
        /*12b0*/ 	.word	0x00000000


	//----- nvinfo : EIATTR_CBANK_PARAM_SIZE
	.align		4
.L_45:
        /*12b4*/ 	.byte	0x03, 0x19
        /*12b6*/ 	.short	0x0050


	//----- nvinfo : EIATTR_PARAM_CBANK
	.align		4
        /*12b8*/ 	.byte	0x04, 0x0a
        /*12ba*/ 	.short	(.L_47 - .L_46)
	.align		4
.L_46:
        /*12bc*/ 	.word	index@(.nv.constant0.gluon_wgmma)
        /*12c0*/ 	.short	0x0210
        /*12c2*/ 	.short	0x0050


	//----- nvinfo : EIATTR_SW_WAR
	.align		4
.L_47:
        /*12c4*/ 	.byte	0x04, 0x36
        /*12c6*/ 	.short	(.L_49 - .L_48)
.L_48:
        /*12c8*/ 	.word	0x00000008
.L_49:


//--------------------- .nv.callgraph             --------------------------
	.section	.nv.callgraph,"",@"SHT_CUDA_CALLGRAPH"
	.align	4
	.sectionentsize	8
	.align		4
        /*0000*/ 	.word	0x00000000
	.align		4
        /*0004*/ 	.word	0xffffffff
	.align		4
        /*0008*/ 	.word	0x00000000
	.align		4
        /*000c*/ 	.word	0xfffffffe
	.align		4
        /*0010*/ 	.word	0x00000000
	.align		4
        /*0014*/ 	.word	0xfffffffd
	.align		4
        /*0018*/ 	.word	0x00000000
	.align		4
        /*001c*/ 	.word	0xfffffffc


//--------------------- .text.gluon_wgmma         --------------------------
	.section	.text.gluon_wgmma,"ax",@progbits
	.align	128
        .global         gluon_wgmma
        .type           gluon_wgmma,@function
        .size           gluon_wgmma,(.L_x_52 - gluon_wgmma)
        .other          gluon_wgmma,@"STO_CUDA_ENTRY STV_DEFAULT"
gluon_wgmma:
.text.gluon_wgmma:
[----:B------:R-:W1:Y:S01]  /*0000*/  LDC R1, c[0x0][0x28] ;  /* 0x00000a00ff017b82 */ /* 0x000e620000000800 */
[----:B------:R-:W2:Y:S07]  /*0010*/  S2R R3, SR_TID.X ;  /* 0x0000000000037919 */ /* 0x000eae0000002100 */
[----:B------:R-:W3:Y:S01]  /*0020*/  S2UR UR4, SR_CgaCtaId ;  /* 0x00000000000479c3 */ /* 0x000ee20000008800 */
[----:B------:R-:W-:Y:S01]  /*0030*/  UMOV UR24, 0x400 ;  /* 0x0000040000187882 */ /* 0x000fe20000000000 */
[----:B------:R-:W-:Y:S01]  /*0040*/  ULDC UR6, c[0x0][0xc] ;  /* 0x0000030000067ab9 */ /* 0x000fe20000000800 */
[----:B------:R-:W-:Y:S01]  /*0050*/  ULDC.64 UR30, c[0x0][0x250] ;  /* 0x00009400001e7ab9 */ /* 0x000fe20000000a00 */
[----:B------:R-:W-:Y:S01]  /*0060*/  BSSY B0, `(.L_x_0) ;  /* 0x0000020000007945 */ /* 0x000fe20003800000 */
[----:B-1----:R-:W-:-:S03]  /*0070*/  VIADD R1, R1, 0xfffffd90 ;  /* 0xfffffd9001017836 */ /* 0x002fc60000000000 */
[----:B------:R-:W1:Y:S08]  /*0080*/  LDC R6, c[0x0][0x228] ;  /* 0x00008a00ff067b82 */ /* 0x000e700000000800 */
[----:B------:R-:W4:Y:S08]  /*0090*/  LDC R13, c[0x0][0x230] ;  /* 0x00008c00ff0d7b82 */ /* 0x000f300000000800 */
[----:B------:R-:W-:Y:S01]  /*00a0*/  S2UR UR25, SR_CTAID.Y ;  /* 0x00000000001979c3 */ /* 0x000fe20000002600 */
[----:B---3--:R-:W-:-:S03]  /*00b0*/  ULEA UR24, UR4, UR24, 0x18 ;  /* 0x0000001804187291 */ /* 0x008fc6000f8ec03f */
[----:B------:R-:W-:Y:S01]  /*00c0*/  ULDC UR4, c[0x0][0x10] ;  /* 0x0000040000047ab9 */ /* 0x000fe20000000800 */
[----:B--2---:R-:W-:-:S03]  /*00d0*/  LOP3.LUT R2, R3, 0x7f, RZ, 0xc0, !PT ;  /* 0x0000007f03027812 */ /* 0x004fc600078ec0ff */
[----:B------:R-:W2:Y:S01]  /*00e0*/  S2UR UR5, SR_CTAID.Z ;  /* 0x00000000000579c3 */ /* 0x000ea20000002700 */
[----:B-1----:R-:W-:Y:S01]  /*00f0*/  VIADD R6, R6, 0xffffffff ;  /* 0xffffffff06067836 */ /* 0x002fe20000000000 */
[C---:B------:R-:W-:Y:S02]  /*0100*/  ISETP.GE.U32.AND P0, PT, R2.reuse, 0x20, PT ;  /* 0x000000200200780c */ /* 0x040fe40003f06070 */
[C---:B------:R-:W-:Y:S02]  /*0110*/  ISETP.NE.U32.AND P2, PT, R2.reuse, RZ, PT ;  /* 0x000000ff0200720c */ /* 0x040fe40003f45070 */
[----:B------:R-:W-:Y:S02]  /*0120*/  LEA R12, R2, UR24, 0x2 ;  /* 0x00000018020c7c11 */ /* 0x000fe4000f8e10ff */
[----:B------:R-:W1:Y:S01]  /*0130*/  S2UR UR40, SR_CTAID.X ;  /* 0x00000000002879c3 */ /* 0x000e620000002500 */
[----:B----4-:R-:W-:-:S06]  /*0140*/  VIADD R9, R13, 0xffffffff ;  /* 0xffffffff0d097836 */ /* 0x010fcc0000000000 */
[----:B------:R3:W-:Y:S01]  /*0150*/  @!P0 STS [R12], RZ ;  /* 0x000000ff0c008388 */ /* 0x0007e20000000800 */
[----:B------:R-:W-:-:S03]  /*0160*/  NOP ;  /* 0x0000000000007918 */ /* 0x000fc60000000000 */
[----:B------:R3:W-:Y:S01]  /*0170*/  @!P2 STS [UR24+0x24], R6 ;  /* 0x00002406ff00a988 */ /* 0x0007e20008000818 */
[----:B--2---:R-:W-:-:S03]  /*0180*/  UIMAD UR4, UR5, UR4, UR25 ;  /* 0x00000004050472a4 */ /* 0x004fc6000f8e0219 */
[----:B------:R3:W-:Y:S01]  /*0190*/  @!P2 STS [UR24+0x20], R9 ;  /* 0x00002009ff00a988 */ /* 0x0007e20008000818 */
[----:B-1----:R-:W-:-:S04]  /*01a0*/  UIMAD UR4, UR4, UR6, UR40 ;  /* 0x00000006040472a4 */ /* 0x002fc8000f8e0228 */
[----:B------:R-:W-:-:S03]  /*01b0*/  UIMAD UR5, UR4, 0x180, URZ ;  /* 0x00000180040578a4 */ /* 0x000fc6000f8e023f */
[----:B------:R-:W-:Y:S01]  /*01c0*/  UMOV UR4, URZ ;  /* 0x0000003f00047c82 */ /* 0x000fe20008000000 */
[----:B------:R-:W-:-:S04]  /*01d0*/  UIADD3 UR26, UP0, UR5, UR30, URZ ;  /* 0x0000001e051a7290 */ /* 0x000fc8000ff1e03f */
[----:B------:R-:W-:Y:S01]  /*01e0*/  ULEA.HI.X.SX32 UR27, UR5, UR31, 0x1, UP0 ;  /* 0x0000001f051b7291 */ /* 0x000fe200080f0e3f */
[----:B---3--:R-:W-:Y:S11]  /*01f0*/  @P2 BRA `(.L_x_1) ;  /* 0x0000000000182947 */ /* 0x008ff60003800000 */
[----:B------:R-:W1:Y:S01]  /*0200*/  LDS R0, [UR24+0x8] ;  /* 0x00000818ff007984 */ /* 0x000e620008000800 */
[----:B------:R-:W2:Y:S01]  /*0210*/  LDC.64 R10, c[0x0][0x210] ;  /* 0x00008400ff0a7b82 */ /* 0x000ea20000000a00 */
[----:B------:R-:W-:Y:S02]  /*0220*/  IMAD.MOV.U32 R5, RZ, RZ, 0x70 ;  /* 0x00000070ff057424 */ /* 0x000fe400078e00ff */
[----:B--2---:R2:W-:Y:S03]  /*0230*/  STS.64 [UR24], R10 ;  /* 0x0000000aff007988 */ /* 0x0045e60008000a18 */
[----:B-1----:R-:W-:-:S05]  /*0240*/  LOP3.LUT R0, R0, 0x10, R5, 0xd8, !PT ;  /* 0x0000001000007812 */ /* 0x002fca00078ed805 */
[----:B------:R2:W-:Y:S02]  /*0250*/  STS [UR24+0x8], R0 ;  /* 0x00000800ff007988 */ /* 0x0005e40008000818 */
.L_x_1:
[----:B------:R-:W-:Y:S05]  /*0260*/  BSYNC B0 ;  /* 0x0000000000007941 */ /* 0x000fea0003800000 */
.L_x_0:
[----:B------:R-:W-:Y:S04]  /*0270*/  BSSY B0, `(.L_x_2) ;  /* 0x000000a000007945 */ /* 0x000fe80003800000 */
[----:B------:R-:W-:Y:S05]  /*0280*/  @P2 BRA `(.L_x_3) ;  /* 0x0000000000202947 */ /* 0x000fea0003800000 */
[----:B--2---:R-:W1:Y:S01]  /*0290*/  LDS R0, [UR24+0x34] ;  /* 0x00003418ff007984 */ /* 0x004e620008000800 */
[----:B------:R-:W-:Y:S02]  /*02a0*/  IMAD.MOV.U32 R5, RZ, RZ, 0x3f000000 ;  /* 0x3f000000ff057424 */ /* 0x000fe400078e00ff */
[----:B------:R-:W-:Y:S01]  /*02b0*/  @!P2 IMAD.MOV.U32 R4, RZ, RZ, 0x7f ;  /* 0x0000007fff04a424 */ /* 0x000fe200078e00ff */
[----:B------:R-:W2:Y:S02]  /*02c0*/  @!P2 LDS R7, [UR24+0x38] ;  /* 0x00003818ff07a984 */ /* 0x000ea40008000800 */
[----:B-1----:R-:W-:Y:S02]  /*02d0*/  LOP3.LUT R0, R0, 0xff000000, R5, 0xb8, !PT ;  /* 0xff00000000007812 */ /* 0x002fe400078eb805 */
[----:B--2---:R-:W-:-:S03]  /*02e0*/  @!P2 LOP3.LUT R4, R7, 0xff, R4, 0xb8, !PT ;  /* 0x000000ff0704a812 */ /* 0x004fc600078eb804 */
[----:B------:R1:W-:Y:S04]  /*02f0*/  STS [UR24+0x34], R0 ;  /* 0x00003400ff007988 */ /* 0x0003e80008000818 */
[----:B------:R1:W-:Y:S02]  /*0300*/  @!P2 STS [UR24+0x38], R4 ;  /* 0x00003804ff00a988 */ /* 0x0003e40008000818 */
.L_x_3:
[----:B------:R-:W-:Y:S05]  /*0310*/  BSYNC B0 ;  /* 0x0000000000007941 */ /* 0x000fea0003800000 */
.L_x_2:
[----:B------:R-:W-:Y:S04]  /*0320*/  BSSY B0, `(.L_x_4) ;  /* 0x000000e000007945 */ /* 0x000fe80003800000 */
[----:B------:R-:W-:Y:S05]  /*0330*/  @P2 BRA `(.L_x_5) ;  /* 0x0000000000302947 */ /* 0x000fea0003800000 */
[----:B-1----:R-:W1:Y:S01]  /*0340*/  LDS R4, [UR24+0x34] ;  /* 0x00003418ff047984 */ /* 0x002e620008000800 */
[----:B--2---:R-:W2:Y:S03]  /*0350*/  LDC.64 R10, c[0x0][0x238] ;  /* 0x00008e00ff0a7b82 */ /* 0x004ea60000000a00 */
[----:B------:R-:W3:Y:S01]  /*0360*/  LDS R0, [UR24+0x1c] ;  /* 0x00001c18ff007984 */ /* 0x000ee20008000800 */
[C---:B--2---:R-:W-:Y:S01]  /*0370*/  SHF.L.U64.HI R8, R10.reuse, 0x1, R11 ;  /* 0x000000010a087819 */ /* 0x044fe2000001020b */
[----:B------:R-:W-:-:S03]  /*0380*/  IMAD.SHL.U32 R5, R10, 0x2, RZ ;  /* 0x000000020a057824 */ /* 0x000fc600078e00ff */
[--C-:B------:R-:W-:Y:S02]  /*0390*/  SHF.R.U32.HI R7, RZ, 0x4, R8.reuse ;  /* 0x00000004ff077819 */ /* 0x100fe40000011608 */
[----:B------:R-:W-:-:S05]  /*03a0*/  SHF.R.U64 R5, R5, 0x4, R8 ;  /* 0x0000000405057819 */ /* 0x000fca0000001208 */
[----:B------:R4:W-:Y:S01]  /*03b0*/  STS [UR24+0xc], R5 ;  /* 0x00000c05ff007988 */ /* 0x0009e20008000818 */
[----:B-1----:R-:W-:Y:S02]  /*03c0*/  LOP3.LUT R4, R4, 0x7, RZ, 0xb8, !PT ;  /* 0x0000000704047812 */ /* 0x002fe400078eb8ff */
[----:B---3--:R-:W-:-:S03]  /*03d0*/  LOP3.LUT R0, R0, 0xf, R7, 0xb8, !PT ;  /* 0x0000000f00007812 */ /* 0x008fc600078eb807 */
[----:B------:R4:W-:Y:S04]  /*03e0*/  STS [UR24+0x34], R4 ;  /* 0x00003404ff007988 */ /* 0x0009e80008000818 */
[----:B------:R4:W-:Y:S02]  /*03f0*/  STS [UR24+0x1c], R0 ;  /* 0x00001c00ff007988 */ /* 0x0009e40008000818 */
.L_x_5:
[----:B------:R-:W-:Y:S05]  /*0400*/  BSYNC B0 ;  /* 0x0000000000007941 */ /* 0x000fea0003800000 */
.L_x_4:
[----:B------:R-:W-:Y:S04]  /*0410*/  BSSY B1, `(.L_x_6) ;  /* 0x000001a000017945 */ /* 0x000fe80003800000 */
[----:B------:R-:W-:Y:S04]  /*0420*/  BSSY B0, `(.L_x_7) ;  /* 0x0000015000007945 */ /* 0x000fe80003800000 */
[----:B------:R-:W-:Y:S05]  /*0430*/  @P2 BRA `(.L_x_8) ;  /* 0x0000000000202947 */ /* 0x000fea0003800000 */
[----:B-12-4-:R-:W1:Y:S02]  /*0440*/  LDS R0, [UR24+0x34] ;  /* 0x00003418ff007984 */ /* 0x016e640008000800 */
[----:B-1----:R-:W-:-:S05]  /*0450*/  LOP3.LUT R0, R0, 0x38, RZ, 0xb8, !PT ;  /* 0x0000003800007812 */ /* 0x002fca00078eb8ff */
[----:B------:R1:W-:Y:S01]  /*0460*/  STS [UR24+0x34], R0 ;  /* 0x00003400ff007988 */ /* 0x0003e20008000818 */
[----:B------:R-:W-:Y:S05]  /*0470*/  @P2 BRA `(.L_x_9) ;  /* 0x0000000000202947 */ /* 0x000fea0003800000 */
[----:B-1----:R-:W1:Y:S01]  /*0480*/  LDS R0, [UR24+0x8] ;  /* 0x00000818ff007984 */ /* 0x002e620008000800 */
[----:B------:R-:W-:-:S05]  /*0490*/  IMAD.MOV.U32 R5, RZ, RZ, 0x780 ;  /* 0x00000780ff057424 */ /* 0x000fca00078e00ff */
[----:B-1----:R-:W-:-:S05]  /*04a0*/  LOP3.LUT R0, R0, 0x300, R5, 0xd8, !PT ;  /* 0x0000030000007812 */ /* 0x002fca00078ed805 */
[----:B------:R3:W-:Y:S02]  /*04b0*/  STS [UR24+0x8], R0 ;  /* 0x00000800ff007988 */ /* 0x0007e40008000818 */
.L_x_8:
[----:B------:R-:W-:Y:S05]  /*04c0*/  @P2 BRA `(.L_x_10) ;  /* 0x0000000000282947 */ /* 0x000fea0003800000 */
[----:B-1234-:R-:W1:Y:S02]  /*04d0*/  LDS R0, [UR24+0x8] ;  /* 0x00000818ff007984 */ /* 0x01ee640008000800 */
[----:B-1----:R-:W-:-:S05]  /*04e0*/  LOP3.LUT R0, R0, 0x1800, RZ, 0xb8, !PT ;  /* 0x0000180000007812 */ /* 0x002fca00078eb8ff */
[----:B------:R2:W-:Y:S02]  /*04f0*/  STS [UR24+0x8], R0 ;  /* 0x00000800ff007988 */ /* 0x0005e40008000818 */
.L_x_9:
[----:B------:R-:W-:Y:S05]  /*0500*/  @P2 BREAK B0 ;  /* 0x0000000000002942 */ /* 0x000fea0003800000 */
[----:B------:R-:W-:Y:S05]  /*0510*/  @P2 BRA `(.L_x_11) ;  /* 0x0000000000242947 */ /* 0x000fea0003800000 */
[----:B------:R-:W3:Y:S01]  /*0520*/  LDS R5, [UR24+0x8] ;  /* 0x00000818ff057984 */ /* 0x000ee20008000800 */
[----:B-12---:R-:W-:-:S05]  /*0530*/  IMAD.MOV.U32 R0, RZ, RZ, 0x6000 ;  /* 0x00006000ff007424 */ /* 0x006fca00078e00ff */
[----:B---3--:R-:W-:-:S04]  /*0540*/  LOP3.LUT R0, R5, 0x6000, R0, 0xd8, !PT ;  /* 0x0000600005007812 */ /* 0x008fc800078ed800 */
[----:B------:R-:W-:-:S05]  /*0550*/  LOP3.LUT R0, R0, 0x400000, RZ, 0xb8, !PT ;  /* 0x0040000000007812 */ /* 0x000fca00078eb8ff */
[----:B------:R1:W-:Y:S02]  /*0560*/  STS [UR24+0x8], R0 ;  /* 0x00000800ff007988 */ /* 0x0003e40008000818 */
.L_x_10:
[----:B------:R-:W-:Y:S05]  /*0570*/  BSYNC B0 ;  /* 0x0000000000007941 */ /* 0x000fea0003800000 */
.L_x_7:
[----:B-1234-:R-:W1:Y:S02]  /*0580*/  @!P2 LDS R0, [UR24+0x8] ;  /* 0x00000818ff00a984 */ /* 0x01ee640008000800 */
[----:B-1----:R-:W-:-:S05]  /*0590*/  @!P2 LOP3.LUT R0, R0, 0x8000, RZ, 0xb8, !PT ;  /* 0x000080000000a812 */ /* 0x002fca00078eb8ff */
[----:B------:R3:W-:Y:S02]  /*05a0*/  @!P2 STS [UR24+0x8], R0 ;  /* 0x00000800ff00a988 */ /* 0x0007e40008000818 */
.L_x_11:
[----:B------:R-:W-:Y:S05]  /*05b0*/  BSYNC B1 ;  /* 0x0000000000017941 */ /* 0x000fea0003800000 */
.L_x_6:
[----:B------:R-:W-:Y:S05]  /*05c0*/  WARPSYNC.ALL ;  /* 0x0000000000007948 */ /* 0x000fea0003800000 */
[----:B------:R-:W-:Y:S05]  /*05d0*/  @P0 BRA `(.L_x_12) ;  /* 0x0000000000280947 */ /* 0x000fea0003800000 */
[----:B-123--:R-:W1:Y:S01]  /*05e0*/  S2R R0, SR_LANEID ;  /* 0x0000000000007919 */ /* 0x00ee620000000000 */
[----:B------:R-:W-:Y:S05]  /*05f0*/  WARPSYNC.ALL ;  /* 0x0000000000007948 */ /* 0x000fea0003800000 */
[----:B-1----:R-:W-:-:S05]  /*0600*/  IMAD.SHL.U32 R0, R0, 0x4, RZ ;  /* 0x0000000400007824 */ /* 0x002fca00078e00ff */
[----:B------:R-:W1:Y:S01]  /*0610*/  LDS R7, [R0+UR24] ;  /* 0x0000001800077984 */ /* 0x000e620008000800 */
[----:B------:R-:W-:-:S05]  /*0620*/  IADD3 R4, P1, R0, UR26, RZ ;  /* 0x0000001a00047c10 */ /* 0x000fca000ff3e0ff */
[----:B------:R-:W-:-:S05]  /*0630*/  IMAD.X R5, RZ, RZ, UR27, P1 ;  /* 0x0000001bff057e24 */ /* 0x000fca00088e06ff */
[----:B-1----:R4:W5:Y:S01]  /*0640*/  ATOMG.E.EXCH.STRONG.GPU PT, RZ, [R4], R7 ;  /* 0x0000000704ff73a8 */ /* 0x00296200041ee100 */
[----:B------:R-:W-:-:S04]  /*0650*/  DEPBAR {5,4,3,2,1,0} ;  /* 0x0000003f0000791a */ /* 0x000fc80000000000 */
[----:B------:R4:W-:Y:S01]  /*0660*/  UTMACCTL.IV [UR26] ;  /* 0x000000001a0079b9 */ /* 0x0009e20008000000 */
[----:B------:R-:W-:Y:S01]  /*0670*/  NOP ;  /* 0x0000000000007918 */ /* 0x000fe20000000000 */
.L_x_12:
[----:B------:R-:W-:Y:S05]  /*0680*/  @P0 BRA `(.L_x_13) ;  /* 0x00000000000c0947 */ /* 0x000fea0003800000 */
[----:B------:R0:W-:Y:S01]  /*0690*/  UTMACMDFLUSH ;  /* 0x00000000000079b7 */ /* 0x0001e20000000000 */
[----:B------:R-:W-:Y:S05]  /*06a0*/  @P0 BRA `(.L_x_13) ;  /* 0x0000000000040947 */ /* 0x000fea0003800000 */
[----:B------:R-:W-:-:S04]  /*06b0*/  DEPBAR.LE SB0, 0x0 ;  /* 0x000080000000791a */ /* 0x000fc80000000000 */
.L_x_13:
[----:B------:R-:W-:Y:S05]  /*06c0*/  WARPSYNC.ALL ;  /* 0x0000000000007948 */ /* 0x000fea0003800000 */
[----:B-----5:R-:W-:Y:S06]  /*06d0*/  BAR.SYNC.DEFER_BLOCKING 0x0 ;  /* 0x0000000000007b1d */ /* 0x020fec0000010000 */
[----:B------:R-:W-:Y:S02]  /*06e0*/  BSSY B1, `(.L_x_14) ;  /* 0x000000b000017945 */ /* 0x000fe40003800000 */
[----:B------:R-:W-:Y:S06]  /*06f0*/  BAR.SYNC.DEFER_BLOCKING 0x0 ;  /* 0x0000000000007b1d */ /* 0x000fec0000010000 */
[----:B------:R1:W-:Y:S01]  /*0700*/  @!P0 STS [R12], RZ ;  /* 0x000000ff0c008388 */ /* 0x0003e20000000800 */
[----:B------:R-:W-:Y:S01]  /*0710*/  NOP ;  /* 0x0000000000007918 */ /* 0x000fe20000000000 */
[----:B------:R-:W-:Y:S05]  /*0720*/  @P2 BRA `(.L_x_15) ;  /* 0x0000000000182947 */ /* 0x000fea0003800000 */
[----:B-123--:R-:W1:Y:S01]  /*0730*/  LDS R0, [UR24+0x8] ;  /* 0x00000818ff007984 */ /* 0x00ee620008000800 */
[----:B------:R-:W2:Y:S01]  /*0740*/  LDC.64 R10, c[0x0][0x218] ;  /* 0x00008600ff0a7b82 */ /* 0x000ea20000000a00 */
[----:B----4-:R-:W-:Y:S02]  /*0750*/  IMAD.MOV.U32 R5, RZ, RZ, 0x70 ;  /* 0x00000070ff057424 */ /* 0x010fe400078e00ff */
[----:B--2---:R2:W-:Y:S03]  /*0760*/  STS.64 [UR24], R10 ;  /* 0x0000000aff007988 */ /* 0x0045e60008000a18 */
[----:B-1----:R-:W-:-:S05]  /*0770*/  LOP3.LUT R0, R0, 0x10, R5, 0xd8, !PT ;  /* 0x0000001000007812 */ /* 0x002fca00078ed805 */
[----:B------:R2:W-:Y:S02]  /*0780*/  STS [UR24+0x8], R0 ;  /* 0x00000800ff007988 */ /* 0x0005e40008000818 */
.L_x_15:
[----:B----4-:R-:W-:Y:S05]  /*0790*/  BSYNC B1 ;  /* 0x0000000000017941 */ /* 0x010fea0003800000 */
.L_x_14:
[----:B------:R-:W-:Y:S04]  /*07a0*/  BSSY B2, `(.L_x_16) ;  /* 0x000000f000027945 */ /* 0x000fe80003800000 */
[----:B------:R-:W-:Y:S04]  /*07b0*/  BSSY B1, `(.L_x_17) ;  /* 0x000000c000017945 */ /* 0x000fe80003800000 */
[----:B------:R-:W-:Y:S05]  /*07c0*/  @P2 BRA `(.L_x_18) ;  /* 0x0000000000282947 */ /* 0x000fea0003800000 */
[----:B-123--:R-:W1:Y:S01]  /*07d0*/  LDS R0, [UR24+0x34] ;  /* 0x00003418ff007984 */ /* 0x00ee620008000800 */
[----:B------:R-:W-:Y:S01]  /*07e0*/  IMAD.MOV.U32 R5, RZ, RZ, 0x3f000000 ;  /* 0x3f000000ff057424 */ /* 0x000fe200078e00ff */
[----:B------:R-:W-:Y:S05]  /*07f0*/  @P2 BREAK B1 ;  /* 0x0000000000012942 */ /* 0x000fea0003800000 */
[----:B-1----:R-:W-:-:S05]  /*0800*/  LOP3.LUT R0, R0, 0xff000000, R5, 0xb8, !PT ;  /* 0xff00000000007812 */ /* 0x002fca00078eb805 */
[----:B------:R1:W-:Y:S01]  /*0810*/  STS [UR24+0x34], R0 ;  /* 0x00003400ff007988 */ /* 0x0003e20008000818 */
[----:B------:R-:W-:Y:S05]  /*0820*/  @P2 BRA `(.L_x_19) ;  /* 0x0000000000182947 */ /* 0x000fea0003800000 */
[----:B------:R-:W2:Y:S01]  /*0830*/  LDS R5, [UR24+0x38] ;  /* 0x00003818ff057984 */ /* 0x000ea20008000800 */
[----:B-1----:R-:W-:-:S05]  /*0840*/  IMAD.MOV.U32 R0, RZ, RZ, 0xff ;  /* 0x000000ffff007424 */ /* 0x002fca00078e00ff */
[----:B--2---:R-:W-:-:S05]  /*0850*/  LOP3.LUT R0, R5, 0xff, R0, 0xb8, !PT ;  /* 0x000000ff05007812 */ /* 0x004fca00078eb800 */
[----:B------:R4:W-:Y:S02]  /*0860*/  STS [UR24+0x38], R0 ;  /* 0x00003800ff007988 */ /* 0x0009e40008000818 */
.L_x_18:
[----:B------:R-:W-:Y:S05]  /*0870*/  BSYNC B1 ;  /* 0x0000000000017941 */ /* 0x000fea0003800000 */
.L_x_17:
[----:B------:R1:W-:Y:S02]  /*0880*/  @!P2 STS [UR24+0x20], R9 ;  /* 0x00002009ff00a988 */ /* 0x0003e40008000818 */
.L_x_19:
[----:B------:R-:W-:Y:S05]  /*0890*/  BSYNC B2 ;  /* 0x0000000000027941 */ /* 0x000fea0003800000 */
.L_x_16:
[----:B------:R-:W-:Y:S05]  /*08a0*/  WARPSYNC.ALL ;  /* 0x0000000000007948 */ /* 0x000fea0003800000 */
[----:B-1234-:R-:W1:Y:S01]  /*08b0*/  LDC R0, c[0x0][0x22c] ;  /* 0x00008b00ff007b82 */ /* 0x01ee620000000800 */
[----:B------:R-:W-:Y:S01]  /*08c0*/  BSSY B2, `(.L_x_20) ;  /* 0x0000010000027945 */ /* 0x000fe20003800000 */
[----:B-1----:R-:W-:-:S05]  /*08d0*/  VIADD R0, R0, 0xffffffff ;  /* 0xffffffff00007836 */ /* 0x002fca0000000000 */
[----:B------:R1:W-:Y:S01]  /*08e0*/  @!P2 STS [UR24+0x24], R0 ;  /* 0x00002400ff00a988 */ /* 0x0003e20008000818 */
[----:B------:R-:W-:Y:S05]  /*08f0*/  @P2 BRA `(.L_x_21) ;  /* 0x0000000000302947 */ /* 0x000fea0003800000 */
[----:B------:R-:W2:Y:S01]  /*0900*/  LDS R5, [UR24+0x34] ;  /* 0x00003418ff057984 */ /* 0x000ea20008000800 */
[----:B------:R-:W3:Y:S03]  /*0910*/  LDC.64 R10, c[0x0][0x240] ;  /* 0x00009000ff0a7b82 */ /* 0x000ee60000000a00 */
[----:B------:R-:W4:Y:S01]  /*0920*/  LDS R4, [UR24+0x1c] ;  /* 0x00001c18ff047984 */ /* 0x000f220008000800 */
[C---:B---3--:R-:W-:Y:S01]  /*0930*/  SHF.L.U64.HI R8, R10.reuse, 0x1, R11 ;  /* 0x000000010a087819 */ /* 0x048fe2000001020b */
[----:B------:R-:W-:-:S03]  /*0940*/  IMAD.SHL.U32 R7, R10, 0x2, RZ ;  /* 0x000000020a077824 */ /* 0x000fc600078e00ff */
[--C-:B------:R-:W-:Y:S02]  /*0950*/  SHF.R.U32.HI R9, RZ, 0x4, R8.reuse ;  /* 0x00000004ff097819 */ /* 0x100fe40000011608 */
[----:B------:R-:W-:-:S05]  /*0960*/  SHF.R.U64 R7, R7, 0x4, R8 ;  /* 0x0000000407077819 */ /* 0x000fca0000001208 */
[----:B------:R3:W-:Y:S01]  /*0970*/  STS [UR24+0xc], R7 ;  /* 0x00000c07ff007988 */ /* 0x0007e20008000818 */
[----:B--2---:R-:W-:Y:S02]  /*0980*/  LOP3.LUT R5, R5, 0x7, RZ, 0xb8, !PT ;  /* 0x0000000705057812 */ /* 0x004fe400078eb8ff */
[----:B----4-:R-:W-:-:S03]  /*0990*/  LOP3.LUT R4, R4, 0xf, R9, 0xb8, !PT ;  /* 0x0000000f04047812 */ /* 0x010fc600078eb809 */
[----:B------:R3:W-:Y:S04]  /*09a0*/  STS [UR24+0x34], R5 ;  /* 0x00003405ff007988 */ /* 0x0007e80008000818 */
[----:B------:R3:W-:Y:S02]  /*09b0*/  STS [UR24+0x1c], R4 ;  /* 0x00001c04ff007988 */ /* 0x0007e40008000818 */
.L_x_21:
[----:B------:R-:W-:Y:S05]  /*09c0*/  BSYNC B2 ;  /* 0x0000000000027941 */ /* 0x000fea0003800000 */
.L_x_20:
[----:B------:R-:W-:Y:S04]  /*09d0*/  BSSY B3, `(.L_x_22) ;  /* 0x000001a000037945 */ /* 0x000fe80003800000 */
[----:B------:R-:W-:Y:S04]  /*09e0*/  BSSY B2, `(.L_x_23) ;  /* 0x0000015000027945 */ /* 0x000fe80003800000 */
[----:B------:R-:W-:Y:S05]  /*09f0*/  @P2 BRA `(.L_x_24) ;  /* 0x0000000000202947 */ /* 0x000fea0003800000 */
[----:B---3--:R-:W2:Y:S02]  /*0a00*/  LDS R4, [UR24+0x34] ;  /* 0x00003418ff047984 */ /* 0x008ea40008000800 */
[----:B--2---:R-:W-:-:S05]  /*0a10*/  LOP3.LUT R4, R4, 0x38, RZ, 0xb8, !PT ;  /* 0x0000003804047812 */ /* 0x004fca00078eb8ff */
[----:B------:R2:W-:Y:S01]  /*0a20*/  STS [UR24+0x34], R4 ;  /* 0x00003404ff007988 */ /* 0x0005e20008000818 */
[----:B------:R-:W-:Y:S05]  /*0a30*/  @P2 BRA `(.L_x_25) ;  /* 0x0000000000202947 */ /* 0x000fea0003800000 */
[----:B--2---:R-:W2:Y:S01]  /*0a40*/  LDS R4, [UR24+0x8] ;  /* 0x00000818ff047984 */ /* 0x004ea20008000800 */
[----:B------:R-:W-:-:S05]  /*0a50*/  IMAD.MOV.U32 R5, RZ, RZ, 0x780 ;  /* 0x00000780ff057424 */ /* 0x000fca00078e00ff */
[----:B--2---:R-:W-:-:S05]  /*0a60*/  LOP3.LUT R4, R4, 0x300, R5, 0xd8, !PT ;  /* 0x0000030004047812 */ /* 0x004fca00078ed805 */
[----:B------:R2:W-:Y:S02]  /*0a70*/  STS [UR24+0x8], R4 ;  /* 0x00000804ff007988 */ /* 0x0005e40008000818 */
.L_x_24:
[----:B------:R-:W-:Y:S05]  /*0a80*/  @P2 BRA `(.L_x_26) ;  /* 0x0000000000282947 */ /* 0x000fea0003800000 */
[----:B--23--:R-:W2:Y:S02]  /*0a90*/  LDS R4, [UR24+0x8] ;  /* 0x00000818ff047984 */ /* 0x00cea40008000800 */
[----:B--2---:R-:W-:-:S05]  /*0aa0*/  LOP3.LUT R4, R4, 0x1800, RZ, 0xb8, !PT ;  /* 0x0000180004047812 */ /* 0x004fca00078eb8ff */
[----:B------:R3:W-:Y:S02]  /*0ab0*/  STS [UR24+0x8], R4 ;  /* 0x00000804ff007988 */ /* 0x0007e40008000818 */
.L_x_25:
[----:B------:R-:W-:Y:S05]  /*0ac0*/  @P2 BREAK B2 ;  /* 0x0000000000022942 */ /* 0x000fea0003800000 */
[----:B------:R-:W-:Y:S05]  /*0ad0*/  @P2 BRA `(.L_x_27) ;  /* 0x0000000000242947 */ /* 0x000fea0003800000 */
[----:B--23--:R-:W2:Y:S01]  /*0ae0*/  LDS R4, [UR24+0x8] ;  /* 0x00000818ff047984 */ /* 0x00cea20008000800 */
[----:B------:R-:W-:-:S05]  /*0af0*/  IMAD.MOV.U32 R5, RZ, RZ, 0x6000 ;  /* 0x00006000ff057424 */ /* 0x000fca00078e00ff */
[----:B--2---:R-:W-:-:S04]  /*0b00*/  LOP3.LUT R4, R4, 0x6000, R5, 0xd8, !PT ;  /* 0x0000600004047812 */ /* 0x004fc800078ed805 */
[----:B------:R-:W-:-:S05]  /*0b10*/  LOP3.LUT R4, R4, 0x400000, RZ, 0xb8, !PT ;  /* 0x0040000004047812 */ /* 0x000fca00078eb8ff */
[----:B------:R4:W-:Y:S02]  /*0b20*/  STS [UR24+0x8], R4 ;  /* 0x00000804ff007988 */ /* 0x0009e40008000818 */
.L_x_26:
[----:B------:R-:W-:Y:S05]  /*0b30*/  BSYNC B2 ;  /* 0x0000000000027941 */ /* 0x000fea0003800000 */
.L_x_23:
[----:B--234-:R-:W2:Y:S02]  /*0b40*/  @!P2 LDS R4, [UR24+0x8] ;  /* 0x00000818ff04a984 */ /* 0x01cea40008000800 */
[----:B--2---:R-:W-:-:S05]  /*0b50*/  @!P2 LOP3.LUT R4, R4, 0x8000, RZ, 0xb8, !PT ;  /* 0x000080000404a812 */ /* 0x004fca00078eb8ff */
[----:B------:R4:W-:Y:S02]  /*0b60*/  @!P2 STS [UR24+0x8], R4 ;  /* 0x00000804ff00a988 */ /* 0x0009e40008000818 */
.L_x_27:
[----:B------:R-:W-:Y:S05]  /*0b70*/  BSYNC B3 ;  /* 0x0000000000037941 */ /* 0x000fea0003800000 */
.L_x_22:
[----:B------:R-:W-:Y:S05]  /*0b80*/  WARPSYNC.ALL ;  /* 0x0000000000007948 */ /* 0x000fea0003800000 */
[----:B------:R-:W-:-:S04]  /*0b90*/  UIADD3 UR29, UR5, 0x80, URZ ;  /* 0x00000080051d7890 */ /* 0x000fc8000fffe03f */
[----:B------:R-:W-:-:S04]  /*0ba0*/  UIADD3 UR28, UP0, UR29, UR30, URZ ;  /* 0x0000001e1d1c7290 */ /* 0x000fc8000ff1e03f */
[----:B------:R-:W-:Y:S01]  /*0bb0*/  ULEA.HI.X.SX32 UR29, UR29, UR31, 0x1, UP0 ;  /* 0x0000001f1d1d7291 */ /* 0x000fe200080f0e3f */
[----:B------:R-:W-:Y:S11]  /*0bc0*/  @P0 BRA `(.L_x_28) ;  /* 0x0000000000280947 */ /* 0x000ff60003800000 */
[----:B--234-:R-:W2:Y:S01]  /*0bd0*/  S2R R4, SR_LANEID ;  /* 0x0000000000047919 */ /* 0x01cea20000000000 */
[----:B------:R-:W-:Y:S05]  /*0be0*/  WARPSYNC.ALL ;  /* 0x0000000000007948 */ /* 0x000fea0003800000 */
[----:B--2---:R-:W-:-:S05]  /*0bf0*/  IMAD.SHL.U32 R8, R4, 0x4, RZ ;  /* 0x0000000404087824 */ /* 0x004fca00078e00ff */
[----:B------:R-:W2:Y:S01]  /*0c00*/  LDS R7, [R8+UR24] ;  /* 0x0000001808077984 */ /* 0x000ea20008000800 */
[----:B------:R-:W-:-:S05]  /*0c10*/  IADD3 R4, P1, R8, UR28, RZ ;  /* 0x0000001c08047c10 */ /* 0x000fca000ff3e0ff */
[----:B------:R-:W-:-:S05]  /*0c20*/  IMAD.X R5, RZ, RZ, UR29, P1 ;  /* 0x0000001dff057e24 */ /* 0x000fca00088e06ff */
[----:B--2---:R2:W5:Y:S01]  /*0c30*/  ATOMG.E.EXCH.STRONG.GPU PT, RZ, [R4], R7 ;  /* 0x0000000704ff73a8 */ /* 0x00456200041ee100 */
[----:B------:R-:W-:-:S04]  /*0c40*/  DEPBAR {5,4,3,2,1,0} ;  /* 0x0000003f0000791a */ /* 0x000fc80000000000 */
[----:B------:R2:W-:Y:S01]  /*0c50*/  UTMACCTL.IV [UR28] ;  /* 0x000000001c0079b9 */ /* 0x0005e20008000000 */
[----:B------:R-:W-:Y:S01]  /*0c60*/  NOP ;  /* 0x0000000000007918 */ /* 0x000fe20000000000 */
.L_x_28:
[----:B------:R-:W-:Y:S05]  /*0c70*/  @P0 BRA `(.L_x_29) ;  /* 0x00000000000c0947 */ /* 0x000fea0003800000 */
[----:B------:R0:W-:Y:S01]  /*0c80*/  UTMACMDFLUSH ;  /* 0x00000000000079b7 */ /* 0x0001e20000000000 */
[----:B------:R-:W-:Y:S05]  /*0c90*/  @P0 BRA `(.L_x_29) ;  /* 0x0000000000040947 */ /* 0x000fea0003800000 */
[----:B------:R-:W-:-:S04]  /*0ca0*/  DEPBAR.LE SB0, 0x0 ;  /* 0x000080000000791a */ /* 0x000fc80000000000 */
.L_x_29:
[----:B------:R-:W-:Y:S05]  /*0cb0*/  WARPSYNC.ALL ;  /* 0x0000000000007948 */ /* 0x000fea0003800000 */
[----:B-----5:R-:W-:Y:S06]  /*0cc0*/  BAR.SYNC.DEFER_BLOCKING 0x0 ;  /* 0x0000000000007b1d */ /* 0x020fec0000010000 */
[----:B------:R-:W-:Y:S02]  /*0cd0*/  BSSY B3, `(.L_x_30) ;  /* 0x000000b000037945 */ /* 0x000fe40003800000 */
[----:B------:R-:W-:Y:S06]  /*0ce0*/  BAR.SYNC.DEFER_BLOCKING 0x0 ;  /* 0x0000000000007b1d */ /* 0x000fec0000010000 */
[----:B------:R1:W-:Y:S01]  /*0cf0*/  @!P0 STS [R12], RZ ;  /* 0x000000ff0c008388 */ /* 0x0003e20000000800 */
[----:B------:R-:W-:Y:S01]  /*0d00*/  NOP ;  /* 0x0000000000007918 */ /* 0x000fe20000000000 */
[----:B------:R-:W-:Y:S05]  /*0d10*/  @P2 BRA `(.L_x_31) ;  /* 0x0000000000182947 */ /* 0x000fea0003800000 */
[----:B--234-:R-:W2:Y:S01]  /*0d20*/  LDS R4, [UR24+0x8] ;  /* 0x00000818ff047984 */ /* 0x01cea20008000800 */
[----:B------:R-:W3:Y:S01]  /*0d30*/  LDC.64 R8, c[0x0][0x220] ;  /* 0x00008800ff087b82 */ /* 0x000ee20000000a00 */
[----:B------:R-:W-:Y:S02]  /*0d40*/  IMAD.MOV.U32 R5, RZ, RZ, 0x70 ;  /* 0x00000070ff057424 */ /* 0x000fe400078e00ff */
[----:B---3--:R3:W-:Y:S03]  /*0d50*/  STS.64 [UR24], R8 ;  /* 0x00000008ff007988 */ /* 0x0087e60008000a18 */
[----:B--2---:R-:W-:-:S05]  /*0d60*/  LOP3.LUT R4, R4, 0x10, R5, 0xd8, !PT ;  /* 0x0000001004047812 */ /* 0x004fca00078ed805 */
[----:B------:R3:W-:Y:S02]  /*0d70*/  STS [UR24+0x8], R4 ;  /* 0x00000804ff007988 */ /* 0x0007e40008000818 */
.L_x_31:
[----:B--2---:R-:W-:Y:S05]  /*0d80*/  BSYNC B3 ;  /* 0x0000000000037941 */ /* 0x004fea0003800000 */
.L_x_30:
[----:B------:R-:W-:Y:S04]  /*0d90*/  BSSY B4, `(.L_x_32) ;  /* 0x0000011000047945 */ /* 0x000fe80003800000 */
[----:B------:R-:W-:Y:S04]  /*0da0*/  BSSY B3, `(.L_x_33) ;  /* 0x000000e000037945 */ /* 0x000fe80003800000 */
[----:B------:R-:W-:Y:S05]  /*0db0*/  @P2 BRA `(.L_x_34) ;  /* 0x0000000000242947 */ /* 0x000fea0003800000 */
[----:B---34-:R-:W2:Y:S01]  /*0dc0*/  LDS R4, [UR24+0x34] ;  /* 0x00003418ff047984 */ /* 0x018ea20008000800 */
[----:B------:R-:W-:-:S05]  /*0dd0*/  IMAD.MOV.U32 R5, RZ, RZ, 0x3f000000 ;  /* 0x3f000000ff057424 */ /* 0x000fca00078e00ff */
[----:B--2---:R-:W-:-:S05]  /*0de0*/  LOP3.LUT R4, R4, 0xff000000, R5, 0xb8, !PT ;  /* 0xff00000004047812 */ /* 0x004fca00078eb805 */
[----:B------:R2:W-:Y:S01]  /*0df0*/  STS [UR24+0x34], R4 ;  /* 0x00003404ff007988 */ /* 0x0005e20008000818 */
[----:B------:R-:W-:Y:S05]  /*0e00*/  @P2 BRA `(.L_x_35) ;  /* 0x00000000001c2947 */ /* 0x000fea0003800000 */
[----:B--2---:R-:W2:Y:S01]  /*0e10*/  LDS R4, [UR24+0x38] ;  /* 0x00003818ff047984 */ /* 0x004ea20008000800 */
[----:B------:R-:W-:-:S05]  /*0e20*/  IMAD.MOV.U32 R5, RZ, RZ, 0x7f ;  /* 0x0000007fff057424 */ /* 0x000fca00078e00ff */
[----:B--2---:R-:W-:-:S05]  /*0e30*/  LOP3.LUT R4, R4, 0xff, R5, 0xb8, !PT ;  /* 0x000000ff04047812 */ /* 0x004fca00078eb805 */
[----:B------:R2:W-:Y:S02]  /*0e40*/  STS [UR24+0x38], R4 ;  /* 0x00003804ff007988 */ /* 0x0005e40008000818 */
.L_x_34:
[----:B------:R-:W-:Y:S05]  /*0e50*/  @P2 BREAK B3 ;  /* 0x0000000000032942 */ /* 0x000fea0003800000 */
[----:B------:R-:W-:Y:S05]  /*0e60*/  @P2 BRA `(.L_x_36) ;  /* 0x00000000000c2947 */ /* 0x000fea0003800000 */
[----:B------:R1:W-:Y:S02]  /*0e70*/  STS [UR24+0x20], R0 ;  /* 0x00002000ff007988 */ /* 0x0003e40008000818 */
.L_x_35:
[----:B------:R-:W-:Y:S05]  /*0e80*/  BSYNC B3 ;  /* 0x0000000000037941 */ /* 0x000fea0003800000 */
.L_x_33:
[----:B------:R1:W-:Y:S02]  /*0e90*/  @!P2 STS [UR24+0x24], R6 ;  /* 0x00002406ff00a988 */ /* 0x0003e40008000818 */
.L_x_36:
[----:B------:R-:W-:Y:S05]  /*0ea0*/  BSYNC B4 ;  /* 0x0000000000047941 */ /* 0x000fea0003800000 */
.L_x_32:
[----:B------:R-:W-:Y:S05]  /*0eb0*/  WARPSYNC.ALL ;  /* 0x0000000000007948 */ /* 0x000fea0003800000 */
[----:B------:R-:W-:Y:S04]  /*0ec0*/  BSSY B4, `(.L_x_37) ;  /* 0x000000e000047945 */ /* 0x000fe80003800000 */
[----:B------:R-:W-:Y:S05]  /*0ed0*/  @P2 BRA `(.L_x_38) ;  /* 0x0000000000302947 */ /* 0x000fea0003800000 */
[----:B--234-:R-:W2:Y:S01]  /*0ee0*/  LDS R4, [UR24+0x34] ;  /* 0x00003418ff047984 */ /* 0x01cea20008000800 */
[----:B------:R-:W3:Y:S03]  /*0ef0*/  LDC.64 R8, c[0x0][0x248] ;  /* 0x00009200ff087b82 */ /* 0x000ee60000000a00 */
[----:B-1----:R-:W1:Y:S01]  /*0f00*/  LDS R0, [UR24+0x1c] ;  /* 0x00001c18ff007984 */ /* 0x002e620008000800 */
[C---:B---3--:R-:W-:Y:S01]  /*0f10*/  SHF.L.U64.HI R6, R8.reuse, 0x1, R9 ;  /* 0x0000000108067819 */ /* 0x048fe20000010209 */
[----:B------:R-:W-:-:S03]  /*0f20*/  IMAD.SHL.U32 R5, R8, 0x2, RZ ;  /* 0x0000000208057824 */ /* 0x000fc600078e00ff */
[--C-:B------:R-:W-:Y:S02]  /*0f30*/  SHF.R.U32.HI R7, RZ, 0x4, R6.reuse ;  /* 0x00000004ff077819 */ /* 0x100fe40000011606 */
[----:B------:R-:W-:-:S05]  /*0f40*/  SHF.R.U64 R5, R5, 0x4, R6 ;  /* 0x0000000405057819 */ /* 0x000fca0000001206 */
[----:B------:R3:W-:Y:S01]  /*0f50*/  STS [UR24+0xc], R5 ;  /* 0x00000c05ff007988 */ /* 0x0007e20008000818 */
[----:B--2---:R-:W-:Y:S02]  /*0f60*/  LOP3.LUT R4, R4, 0x7, RZ, 0xb8, !PT ;  /* 0x0000000704047812 */ /* 0x004fe400078eb8ff */
[----:B-1----:R-:W-:-:S03]  /*0f70*/  LOP3.LUT R0, R0, 0xf, R7, 0xb8, !PT ;  /* 0x0000000f00007812 */ /* 0x002fc600078eb807 */
[----:B------:R3:W-:Y:S04]  /*0f80*/  STS [UR24+0x34], R4 ;  /* 0x00003404ff007988 */ /* 0x0007e80008000818 */
[----:B------:R3:W-:Y:S02]  /*0f90*/  STS [UR24+0x1c], R0 ;  /* 0x00001c00ff007988 */ /* 0x0007e40008000818 */
.L_x_38:
[----:B------:R-:W-:Y:S05]  /*0fa0*/  BSYNC B4 ;  /* 0x0000000000047941 */ /* 0x000fea0003800000 */
.L_x_37:
[----:B------:R-:W-:Y:S04]  /*0fb0*/  BSSY B4, `(.L_x_39) ;  /* 0x000001a000047945 */ /* 0x000fe80003800000 */
[----:B------:R-:W-:Y:S04]  /*0fc0*/  BSSY B5, `(.L_x_40) ;  /* 0x0000015000057945 */ /* 0x000fe80003800000 */
[----:B------:R-:W-:Y:S05]  /*0fd0*/  @P2 BRA `(.L_x_41) ;  /* 0x0000000000202947 */ /* 0x000fea0003800000 */
[----:B-1-3--:R-:W1:Y:S02]  /*0fe0*/  LDS R0, [UR24+0x34] ;  /* 0x00003418ff007984 */ /* 0x00ae640008000800 */
[----:B-1----:R-:W-:-:S05]  /*0ff0*/  LOP3.LUT R0, R0, 0x38, RZ, 0xb8, !PT ;  /* 0x0000003800007812 */ /* 0x002fca00078eb8ff */
[----:B------:R1:W-:Y:S01]  /*1000*/  STS [UR24+0x34], R0 ;  /* 0x00003400ff007988 */ /* 0x0003e20008000818 */
[----:B------:R-:W-:Y:S05]  /*1010*/  @P2 BRA `(.L_x_42) ;  /* 0x0000000000202947 */ /* 0x000fea0003800000 */
[----:B-1----:R-:W1:Y:S01]  /*1020*/  LDS R0, [UR24+0x8] ;  /* 0x00000818ff007984 */ /* 0x002e620008000800 */
[----:B------:R-:W-:-:S05]  /*1030*/  IMAD.MOV.U32 R5, RZ, RZ, 0x780 ;  /* 0x00000780ff057424 */ /* 0x000fca00078e00ff */
[----:B-1----:R-:W-:-:S05]  /*1040*/  LOP3.LUT R0, R0, 0x300, R5, 0xd8, !PT ;  /* 0x0000030000007812 */ /* 0x002fca00078ed805 */
[----:B------:R1:W-:Y:S02]  /*1050*/  STS [UR24+0x8], R0 ;  /* 0x00000800ff007988 */ /* 0x0003e40008000818 */
.L_x_41:
[----:B------:R-:W-:Y:S05]  /*1060*/  @P2 BRA `(.L_x_43) ;  /* 0x0000000000282947 */ /* 0x000fea0003800000 */
[----:B-1-3--:R-:W1:Y:S02]  /*1070*/  LDS R0, [UR24+0x8] ;  /* 0x00000818ff007984 */ /* 0x00ae640008000800 */
[----:B-1----:R-:W-:-:S05]  /*1080*/  LOP3.LUT R0, R0, 0x1800, RZ, 0xb8, !PT ;  /* 0x0000180000007812 */ /* 0x002fca00078eb8ff */
[----:B------:R3:W-:Y:S02]  /*1090*/  STS [UR24+0x8], R0 ;  /* 0x00000800ff007988 */ /* 0x0007e40008000818 */
.L_x_42:
[----:B------:R-:W-:Y:S05]  /*10a0*/  @P2 BREAK B5 ;  /* 0x0000000000052942 */ /* 0x000fea0003800000 */
[----:B------:R-:W-:Y:S05]  /*10b0*/  @P2 BRA `(.L_x_44) ;  /* 0x0000000000242947 */ /* 0x000fea0003800000 */
[----:B-1-3--:R-:W1:Y:S01]  /*10c0*/  LDS R0, [UR24+0x8] ;  /* 0x00000818ff007984 */ /* 0x00ae620008000800 */
[----:B------:R-:W-:-:S05]  /*10d0*/  IMAD.MOV.U32 R5, RZ, RZ, 0x6000 ;  /* 0x00006000ff057424 */ /* 0x000fca00078e00ff */
[----:B-1----:R-:W-:-:S04]  /*10e0*/  LOP3.LUT R0, R0, 0x6000, R5, 0xd8, !PT ;  /* 0x0000600000007812 */ /* 0x002fc800078ed805 */
[----:B------:R-:W-:-:S05]  /*10f0*/  LOP3.LUT R0, R0, 0x400000, RZ, 0xb8, !PT ;  /* 0x0040000000007812 */ /* 0x000fca00078eb8ff */
[----:B------:R1:W-:Y:S02]  /*1100*/  STS [UR24+0x8], R0 ;  /* 0x00000800ff007988 */ /* 0x0003e40008000818 */
.L_x_43:
[----:B------:R-:W-:Y:S05]  /*1110*/  BSYNC B5 ;  /* 0x0000000000057941 */ /* 0x000fea0003800000 */
.L_x_40:
[----:B-1-3--:R-:W1:Y:S02]  /*1120*/  @!P2 LDS R0, [UR24+0x8] ;  /* 0x00000818ff00a984 */ /* 0x00ae640008000800 */
[----:B-1----:R-:W-:-:S05]  /*1130*/  @!P2 LOP3.LUT R0, R0, 0x8000, RZ, 0xb8, !PT ;  /* 0x000080000000a812 */ /* 0x002fca00078eb8ff */
[----:B------:R1:W-:Y:S02]  /*1140*/  @!P2 STS [UR24+0x8], R0 ;  /* 0x00000800ff00a988 */ /* 0x0003e40008000818 */
.L_x_44:
[----:B------:R-:W-:Y:S05]  /*1150*/  BSYNC B4 ;  /* 0x0000000000047941 */ /* 0x000fea0003800000 */
.L_x_39:
[----:B------:R-:W-:Y:S05]  /*1160*/  WARPSYNC.ALL ;  /* 0x0000000000007948 */ /* 0x000fea0003800000 */
[----:B------:R1:W-:Y:S01]  /*1170*/  STL [R1], RZ ;  /* 0x000000ff01007387 */ /* 0x0003e20000100800 */
[----:B------:R-:W-:Y:S01]  /*1180*/  UIADD3 UR5, UR5, 0x100, URZ ;  /* 0x0000010005057890 */ /* 0x000fe2000fffe03f */
[----:B------:R-:W-:Y:S02]  /*1190*/  ISETP.GE.AND P1, PT, R13, 0x1, PT ;  /* 0x000000010d00780c */ /* 0x000fe40003f26270 */
[----:B------:R-:W-:Y:S01]  /*11a0*/  CS2R R24, SRZ ;  /* 0x0000000000187805 */ /* 0x000fe2000001ff00 */
[----:B------:R1:W-:Y:S01]  /*11b0*/  STL [R1+0x4], RZ ;  /* 0x000004ff01007387 */ /* 0x0003e20000100800 */
[----:B------:R-:W-:Y:S01]  /*11c0*/  UIADD3 UR30, UP0, UR5, UR30, URZ ;  /* 0x0000001e051e7290 */ /* 0x000fe2000ff1e03f */
[----:B------:R-:W-:-:S02]  /*11d0*/  CS2R R26, SRZ ;  /* 0x00000000001a7805 */ /* 0x000fc4000001ff00 */
[----:B------:R-:W-:Y:S01]  /*11e0*/  CS2R R28, SRZ ;  /* 0x00000000001c7805 */ /* 0x000fe2000001ff00 */
[----:B------:R1:W-:Y:S01]  /*11f0*/  STL [R1+0x8], RZ ;  /* 0x000008ff01007387 */ /* 0x0003e20000100800 */
[----:B------:R-:W-:Y:S01]  /*1200*/  ULEA.HI.X.SX32 UR31, UR5, UR31, 0x1, UP0 ;  /* 0x0000001f051f7291 */ /* 0x000fe200080f0e3f */
[----:B------:R-:W-:Y:S02]  /*1210*/  CS2R R30, SRZ ;  /* 0x00000000001e7805 */ /* 0x000fe4000001ff00 */
[----:B------:R-:W-:Y:S01]  /*1220*/  CS2R R32, SRZ ;  /* 0x0000000000207805 */ /* 0x000fe2000001ff00 */
[----:B------:R1:W-:Y:S01]  /*1230*/  STL [R1+0xc], RZ ;  /* 0x00000cff01007387 */ /* 0x0003e20000100800 */
[----:B------:R-:W-:Y:S02]  /*1240*/  CS2R R34, SRZ ;  /* 0x0000000000227805 */ /* 0x000fe4000001ff00 */
[----:B------:R-:W-:Y:S02]  /*1250*/  CS2R R36, SRZ ;  /* 0x0000000000247805 */ /* 0x000fe4000001ff00 */
[----:B------:R-:W-:Y:S01]  /*1260*/  CS2R R38, SRZ ;  /* 0x0000000000267805 */ /* 0x000fe2000001ff00 */
[----:B------:R1:W-:Y:S01]  /*1270*/  STL [R1+0x10], RZ ;  /* 0x000010ff01007387 */ /* 0x0003e20000100800 */
[----:B------:R-:W-:-:S02]  /*1280*/  CS2R R40, SRZ ;  /* 0x0000000000287805 */ /* 0x000fc4000001ff00 */
        /* <DEDUP_REMOVED lines=54> */
[----:B------:R1:W-:Y:S04]  /*15f0*/  STL [R1+0x48], RZ ;  /* 0x000048ff01007387 */ /* 0x0003e80000100800 */
        /* <DEDUP_REMOVED lines=108> */
[----:B------:R1:W-:Y:S01]  /*1cc0*/  STL [R1+0x1fc], RZ ;  /* 0x0001fcff01007387 */ /* 0x0003e20000100800 */
[----:B------:R-:W-:Y:S05]  /*1cd0*/  @P0 BRA `(.L_x_45) ;  /* 0x0000000000280947 */ /* 0x000fea0003800000 */
[----:B-1-3--:R-:W1:Y:S01]  /*1ce0*/  S2R R0, SR_LANEID ;  /* 0x0000000000007919 */ /* 0x00ae620000000000 */
[----:B------:R-:W-:Y:S05]  /*1cf0*/  WARPSYNC.ALL ;  /* 0x0000000000007948 */ /* 0x000fea0003800000 */
[----:B-1----:R-:W-:-:S05]  /*1d00*/  IMAD.SHL.U32 R0, R0, 0x4, RZ ;  /* 0x0000000400007824 */ /* 0x002fca00078e00ff */
[----:B------:R-:W1:Y:S01]  /*1d10*/  LDS R7, [R0+UR24] ;  /* 0x0000001800077984 */ /* 0x000e620008000800 */
[----:B--2-4-:R-:W-:-:S05]  /*1d20*/  IADD3 R4, P3, R0, UR30, RZ ;  /* 0x0000001e00047c10 */ /* 0x014fca000ff7e0ff */
[----:B------:R-:W-:-:S05]  /*1d30*/  IMAD.X R5, RZ, RZ, UR31, P3 ;  /* 0x0000001fff057e24 */ /* 0x000fca00098e06ff */
[----:B-1----:R1:W5:Y:S01]  /*1d40*/  ATOMG.E.EXCH.STRONG.GPU PT, RZ, [R4], R7 ;  /* 0x0000000704ff73a8 */ /* 0x00236200041ee100 */
[----:B------:R-:W-:-:S04]  /*1d50*/  DEPBAR {5,4,3,2,1,0} ;  /* 0x0000003f0000791a */ /* 0x000fc80000000000 */
[----:B------:R1:W-:Y:S01]  /*1d60*/  UTMACCTL.IV [UR30] ;  /* 0x000000001e0079b9 */ /* 0x0003e20008000000 */
[----:B------:R-:W-:Y:S01]  /*1d70*/  NOP ;  /* 0x0000000000007918 */ /* 0x000fe20000000000 */
.L_x_45:
[----:B------:R-:W-:Y:S05]  /*1d80*/  @P0 BRA `(.L_x_46) ;  /* 0x00000000000c0947 */ /* 0x000fea0003800000 */
[----:B------:R0:W-:Y:S01]  /*1d90*/  UTMACMDFLUSH ;  /* 0x00000000000079b7 */ /* 0x0001e20000000000 */
[----:B------:R-:W-:Y:S05]  /*1da0*/  @P0 BRA `(.L_x_46) ;  /* 0x0000000000040947 */ /* 0x000fea0003800000 */
[----:B------:R-:W-:-:S04]  /*1db0*/  DEPBAR.LE SB0, 0x0 ;  /* 0x000080000000791a */ /* 0x000fc80000000000 */
.L_x_46:
[----:B------:R-:W-:Y:S05]  /*1dc0*/  WARPSYNC.ALL ;  /* 0x0000000000007948 */ /* 0x000fea0003800000 */
[----:B-----5:R-:W-:Y:S01]  /*1dd0*/  BAR.SYNC.DEFER_BLOCKING 0x0 ;  /* 0x0000000000007b1d */ /* 0x020fe20000010000 */
[----:B------:R-:W-:Y:S01]  /*1de0*/  USHF.L.U32 UR11, UR25, 0x8, URZ ;  /* 0x00000008190b7899 */ /* 0x000fe2000800063f */
[----:B------:R-:W-:Y:S01]  /*1df0*/  CS2R R124, SRZ ;  /* 0x00000000007c7805 */ /* 0x000fe2000001ff00 */
[----:B------:R-:W-:Y:S01]  /*1e00*/  USHF.L.U32 UR15, UR40, 0x7, URZ ;  /* 0x00000007280f7899 */ /* 0x000fe2000800063f */
[----:B------:R-:W-:Y:S02]  /*1e10*/  CS2R R126, SRZ ;  /* 0x00000000007e7805 */ /* 0x000fe4000001ff00 */
[----:B------:R-:W-:Y:S01]  /*1e20*/  CS2R R128, SRZ ;  /* 0x0000000000807805 */ /* 0x000fe2000001ff00 */
[----:B------:R-:W-:Y:S01]  /*1e30*/  VOTEU.ALL UP0, P2 ;  /* 0x00000000003f7886 */ /* 0x000fe20001000000 */
[----:B------:R-:W-:Y:S01]  /*1e40*/  UMOV UR6, 0x1 ;  /* 0x0000000100067882 */ /* 0x000fe20000000000 */
[----:B------:R-:W-:Y:S01]  /*1e50*/  VOTEU.ALL UP1, P2 ;  /* 0x00000000003f7886 */ /* 0x000fe20001020000 */
[----:B------:R-:W-:-:S02]  /*1e60*/  CS2R R130, SRZ ;  /* 0x0000000000827805 */ /* 0x000fc4000001ff00 */
[----:B------:R-:W-:Y:S01]  /*1e70*/  CS2R R132, SRZ ;  /* 0x0000000000847805 */ /* 0x000fe2000001ff00 */
[----:B------:R-:W-:-:S04]  /*1e80*/  @!UP0 UIADD3 UR8, -UR6, 0x100000, URZ ;  /* 0x0010000006088890 */ /* 0x000fc8000fffe13f */
[----:B------:R-:W-:Y:S02]  /*1e90*/  @!UP0 USHF.L.U32 UR9, UR8, 0xb, URZ ;  /* 0x0000000b08098899 */ /* 0x000fe4000800063f */
[----:B------:R-:W-:Y:S01]  /*1ea0*/  @!UP0 USHF.L.U32 UR8, UR8, 0x1, URZ ;  /* 0x0000000108088899 */ /* 0x000fe2000800063f */
[----:B------:R-:W-:Y:S01]  /*1eb0*/  CS2R R134, SRZ ;  /* 0x0000000000867805 */ /* 0x000fe2000001ff00 */
[----:B------:R-:W-:-:S04]  /*1ec0*/  @!UP0 UIADD3 UR6, -UR6, 0x100000, URZ ;  /* 0x0010000006068890 */ /* 0x000fc8000fffe13f */
[----:B------:R-:W-:Y:S02]  /*1ed0*/  @!UP0 USHF.L.U32 UR7, UR6, 0xb, URZ ;  /* 0x0000000b06078899 */ /* 0x000fe4000800063f */
[----:B------:R-:W-:Y:S01]  /*1ee0*/  @!UP0 USHF.L.U32 UR6, UR6, 0x1, URZ ;  /* 0x0000000106068899 */ /* 0x000fe2000800063f */
[----:B------:R-:W-:Y:S01]  /*1ef0*/  CS2R R136, SRZ ;  /* 0x0000000000887805 */ /* 0x000fe2000001ff00 */
[----:B------:R-:W-:Y:S01]  /*1f00*/  VOTEU.ALL UP0, P2 ;  /* 0x00000000003f7886 */ /* 0x000fe20001000000 */
[----:B------:R-:W-:Y:S02]  /*1f10*/  CS2R R138, SRZ ;  /* 0x00000000008a7805 */ /* 0x000fe4000001ff00 */
[----:B------:R-:W-:Y:S02]  /*1f20*/  CS2R R140, SRZ ;  /* 0x00000000008c7805 */ /* 0x000fe4000001ff00 */
[----:B------:R-:W-:Y:S02]  /*1f30*/  CS2R R142, SRZ ;  /* 0x00000000008e7805 */ /* 0x000fe4000001ff00 */
[----:B------:R-:W-:-:S02]  /*1f40*/  CS2R R144, SRZ ;  /* 0x0000000000907805 */ /* 0x000fc4000001ff00 */
[----:B------:R-:W-:Y:S02]  /*1f50*/  CS2R R146, SRZ ;  /* 0x0000000000927805 */ /* 0x000fe4000001ff00 */
[----:B------:R-:W-:Y:S02]  /*1f60*/  CS2R R148, SRZ ;  /* 0x0000000000947805 */ /* 0x000fe4000001ff00 */
[----:B------:R-:W-:Y:S01]  /*1f70*/  CS2R R150, SRZ ;  /* 0x0000000000967805 */ /* 0x000fe2000001ff00 */
[----:B------:R-:W2:Y:S02]  /*1f80*/  FENCE.VIEW.ASYNC.S ;  /* 0x00000000000073c6 */ /* 0x000ea40000000000 */
[----:B--2---:R2:W3:Y:S02]  /*1f90*/  @!UP0 SYNCS.EXCH.64 URZ, [UR24+0x18000], UR8 ;  /* 0x01800008183f85b2 */ /* 0x0044e40008000100 */
[----:B---3--:R-:W-:Y:S06]  /*1fa0*/  BAR.SYNC.DEFER_BLOCKING 0x0 ;  /* 0x0000000000007b1d */ /* 0x008fec0000010000 */
[----:B------:R2:W3:Y:S01]  /*1fb0*/  @!UP1 SYNCS.EXCH.64 URZ, [UR24+0x18008], UR6 ;  /* 0x01800806183f95b2 */ /* 0x0004e20008000100 */
[----:B------:R-:W-:Y:S05]  /*1fc0*/  @!P1 BRA `(.L_x_47) ;  /* 0x0000001800f09947 */ /* 0x000fea0003800000 */
[----:B------:R1:W-:Y:S01]  /*1fd0*/  STL [R1], RZ ;  /* 0x000000ff01007387 */ /* 0x0003e20000100800 */
[----:B------:R-:W-:Y:S02]  /*1fe0*/  CS2R R24, SRZ ;  /* 0x0000000000187805 */ /* 0x000fe4000001ff00 */
        /* <DEDUP_REMOVED lines=83> */
[----:B------:R-:W-:Y:S01]  /*2520*/  CS2R R150, SRZ ;  /* 0x0000000000967805 */ /* 0x000fe2000001ff00 */
[----:B------:R-:W-:Y:S01]  /*2530*/  UMOV UR5, URZ ;  /* 0x0000003f00057c82 */ /* 0x000fe20008000000 */
[----:B------:R-:W-:Y:S01]  /*2540*/  UMOV UR14, URZ ;  /* 0x0000003f000e7c82 */ /* 0x000fe20008000000 */
        /* <DEDUP_REMOVED lines=105> */
[----:B------:R1:W-:Y:S02]  /*2be0*/  STL [R1+0x1fc], RZ ;  /* 0x0001fcff01007387 */ /* 0x0003e40000100800 */
.L_x_49:
[----:B---3--:R-:W-:Y:S01]  /*2bf0*/  BAR.SYNC.DEFER_BLOCKING 0x0 ;  /* 0x0000000000007b1d */ /* 0x008fe20000010000 */
[----:B------:R-:W-:Y:S01]  /*2c00*/  ULEA UR18, UR5, UR24, 0x3 ;  /* 0x0000001805127291 */ /* 0x000fe2000f8e183f */
[----:B-1----:R-:W-:Y:S01]  /*2c10*/  @!P2 IMAD.MOV.U32 R0, RZ, RZ, 0xc000 ;  /* 0x0000c000ff00a424 */ /* 0x002fe200078e00ff */
[----:B------:R-:W-:Y:S01]  /*2c20*/  ELECT P0, URZ, PT ;  /* 0x00000000003f782f */ /* 0x000fe20003800000 */
[----:B------:R-:W-:-:S03]  /*2c30*/  ULEA UR12, UR5, UR24, 0xe ;  /* 0x00000018050c7291 */ /* 0x000fc6000f8e703f */
[----:B------:R-:W-:Y:S02]  /*2c40*/  ISETP.LT.U32.AND P0, PT, R2, 0x20, P0 ;  /* 0x000000200200780c */ /* 0x000fe40000701070 */
[----:B------:R-:W-:Y:S01]  /*2c50*/  ELECT P1, URZ, PT ;  /* 0x00000000003f782f */ /* 0x000fe20003820000 */
[----:B------:R-:W-:-:S03]  /*2c60*/  UIADD3 UR12, UR12, 0x10000, URZ ;  /* 0x000100000c0c7890 */ /* 0x000fc6000fffe03f */
[----:B------:R-:W-:Y:S01]  /*2c70*/  ISETP.LT.U32.AND P1, PT, R2, 0x20, P1 ;  /* 0x000000200200780c */ /* 0x000fe20000f21070 */
[----:B--2---:R-:W-:Y:S01]  /*2c80*/  ULEA UR8, UR5, UR24, 0xf ;  /* 0x0000001805087291 */ /* 0x004fe2000f8e783f */
[----:B------:R-:W-:-:S05]  /*2c90*/  UMOV UR10, UR14 ;  /* 0x0000000e000a7c82 */ /* 0x000fca0008000000 */
[----:B------:R-:W-:Y:S01]  /*2ca0*/  VOTEU.ANY UP0, P0 ;  /* 0x00000000003f7886 */ /* 0x000fe20000000100 */
[----:B------:R-:W-:Y:S01]  /*2cb0*/  VOTEU.ANY UP2, P0 ;  /* 0x00000000003f7886 */ /* 0x000fe20000040100 */
[----:B------:R1:W-:Y:S03]  /*2cc0*/  @!P2 SYNCS.ARRIVE.TRANS64 RZ, [UR18+0x18000], R0 ;  /* 0x01800000ffffa9a7 */ /* 0x0003e60008000012 */
[----:B------:R-:W-:Y:S01]  /*2cd0*/  @UP0 UIADD3 UR13, UR18, 0x18000, URZ ;  /* 0x00018000120d0890 */ /* 0x000fe2000fffe03f */
[----:B------:R-:W-:Y:S01]  /*2ce0*/  @UP0 UMOV UR6, UR26 ;  /* 0x0000001a00060c82 */ /* 0x000fe20008000000 */
[----:B------:R-:W-:Y:S01]  /*2cf0*/  @UP0 UMOV UR7, UR27 ;  /* 0x0000001b00070c82 */ /* 0x000fe20008000000 */
[----:B------:R-:W-:Y:S01]  /*2d00*/  BAR.SYNC.DEFER_BLOCKING 0x0 ;  /* 0x0000000000007b1d */ /* 0x000fe20000010000 */
[----:B-1----:R-:W-:-:S05]  /*2d10*/  IMAD.U32 R0, RZ, RZ, UR4 ;  /* 0x00000004ff007e24 */ /* 0x002fca000f8e00ff */
[----:B------:R-:W-:Y:S01]  /*2d20*/  VOTEU.ANY UP1, P1 ;  /* 0x00000000003f7886 */ /* 0x000fe20000820100 */
[----:B------:R-:W-:Y:S01]  /*2d30*/  VOTEU.ANY UP3, P1 ;  /* 0x00000000003f7886 */ /* 0x000fe20000860100 */
[----:B------:R-:W-:-:S03]  /*2d40*/  SHF.L.U32 R0, R0, 0x1f, RZ ;  /* 0x0000001f00007819 */ /* 0x000fc600000006ff */
[----:B------:R-:W-:Y:S01]  /*2d50*/  @UP1 UIADD3 UR9, UR18, 0x18000, URZ ;  /* 0x0001800012091890 */ /* 0x000fe2000fffe03f */
[----:B------:R-:W-:Y:S01]  /*2d60*/  @UP1 UMOV UR16, UR28 ;  /* 0x0000001c00101c82 */ /* 0x000fe20008000000 */
[----:B------:R-:W-:Y:S01]  /*2d70*/  @UP1 UMOV UR17, UR29 ;  /* 0x0000001d00111c82 */ /* 0x000fe20008000000 */
[----:B------:R1:W-:Y:S01]  /*2d80*/  @UP2 UTMALDG.2D [UR12], [UR6] ;  /* 0x0000000c060025b4 */ /* 0x0003e20008008000 */
[----:B------:R2:W-:Y:S06]  /*2d90*/  MEMBAR.ALL.CTA ;  /* 0x0000000000007992 */ /* 0x0005ec0000008000 */
[----:B--2---:R-:W2:Y:S02]  /*2da0*/  FENCE.VIEW.ASYNC.S ;  /* 0x00000000000073c6 */ /* 0x004ea40000000000 */
[----:B--2---:R-:W-:Y:S06]  /*2db0*/  BAR.SYNC.DEFER_BLOCKING 0x0 ;  /* 0x0000000000007b1d */ /* 0x004fec0000010000 */
[----:B------:R1:W-:Y:S02]  /*2dc0*/  @UP3 UTMALDG.2D [UR8], [UR16] ;  /* 0x00000008100035b4 */ /* 0x0003e40008008000 */
[----:B------:R-:W-:Y:S06]  /*2dd0*/  BAR.SYNC.DEFER_BLOCKING 0x0 ;  /* 0x0000000000007b1d */ /* 0x000fec0000010000 */
[----:B------:R-:W2:Y:S02]  /*2de0*/  SYNCS.PHASECHK.TRANS64.TRYWAIT P0, [UR18+0x18000], R0 ;  /* 0x01800000ff0075a7 */ /* 0x000ea40008000152 */
[----:B-12---:R-:W-:Y:S05]  /*2df0*/  @!P0 BRA `(.L_x_48) ;  /* 0x00000020008c8947 */ /* 0x006fea0003800000 */
.L_x_50:
[----:B------:R-:W-:Y:S01]  /*2e00*/  STL.64 [R1+0x268], R150 ;  /* 0x0002689601007387 */ /* 0x000fe20000100a00 */
[----:B------:R-:W-:Y:S01]  /*2e10*/  USHF.R.U32.HI UR18, URZ, 0x4, UR8 ;  /* 0x000000043f127899 */ /* 0x000fe20008011608 */
[----:B------:R-:W1:Y:S02]  /*2e20*/  LDC R0, c[0x0][0x230] ;  /* 0x00008c00ff007b82 */ /* 0x000e640000000800 */
[----:B------:R-:W-:Y:S04]  /*2e30*/  STL.64 [R1+0x260], R148 ;  /* 0x0002609401007387 */ /* 0x000fe80000100a00 */
        /* <DEDUP_REMOVED lines=11> */
[----:B------:R2:W-:Y:S04]  /*2ef0*/  STL.64 [R1+0x200], R124 ;  /* 0x0002007c01007387 */ /* 0x0005e80000100a00 */
[----:B--2---:R-:W2:Y:S04]  /*2f00*/  LDL.LU.64 R124, [R1] ;  /* 0x00000000017c7983 */ /* 0x004ea80000300a00 */
[----:B------:R-:W2:Y:S04]  /*2f10*/  LDL.LU.64 R126, [R1+0x8] ;  /* 0x00000800017e7983 */ /* 0x000ea80000300a00 */
        /* <DEDUP_REMOVED lines=61> */
[----:B------:R-:W2:Y:S01]  /*32f0*/  LDL.LU.64 R250, [R1+0x1f8] ;  /* 0x0001f80001fa7983 */ /* 0x000ea20000300a00 */
[----:B------:R-:W-:-:S02]  /*3300*/  USHF.R.U32.HI UR16, URZ, 0x4, UR12 ;  /* 0x000000043f107899 */ /* 0x000fc4000801160c */
[----:B------:R-:W-:Y:S02]  /*3310*/  USGXT.U32 UR18, UR18, 0xe ;  /* 0x0000000e1212789a */ /* 0x000fe40008000000 */
[----:B------:R-:W-:Y:S01]  /*3320*/  USGXT.U32 UR16, UR16, 0xe ;  /* 0x0000000e1010789a */ /* 0x000fe20008000000 */
[----:B------:R-:W-:Y:S01]  /*3330*/  UMOV UR19, 0x40000040 ;  /* 0x4000004000137882 */ /* 0x000fe20000000000 */
[----:B------:R-:W-:Y:S01]  /*3340*/  UMOV UR17, 0x40000040 ;  /* 0x4000004000117882 */ /* 0x000fe20000000000 */
[----:B------:R-:W-:Y:S02]  /*3350*/  UIADD3 UR22, UP1, UR18, 0x2, URZ ;  /* 0x0000000212167890 */ /* 0x000fe4000ff3e03f */
[----:B------:R-:W-:Y:S01]  /*3360*/  UIADD3 UR20, UP0, UR16, 0x2, URZ ;  /* 0x0000000210147890 */ /* 0x000fe2000ff1e03f */
[----:B------:R-:W-:Y:S01]  /*3370*/  UMOV UR6, URZ ;  /* 0x0000003f00067c82 */ /* 0x000fe20008000000 */
[----:B------:R-:W-:Y:S02]  /*3380*/  UMOV UR7, URZ ;  /* 0x0000003f00077c82 */ /* 0x000fe40008000000 */
[----:B------:R-:W-:-:S02]  /*3390*/  UIADD3.X UR21, UR6, 0x40000040, URZ, UP0, !UPT ;  /* 0x4000004006157890 */ /* 0x000fc400087fe43f */
[----:B------:R-:W-:Y:S02]  /*33a0*/  UIADD3.X UR23, UR7, 0x40000040, URZ, UP1, !UPT ;  /* 0x4000004007177890 */ /* 0x000fe40008ffe43f */
[----:B------:R-:W-:Y:S02]  /*33b0*/  UIADD3.64 UR36, UR20, 0x2, URZ ;  /* 0x0000000214247897 */ /* 0x000fe4000fffe03f */
[----:B------:R-:W-:Y:S02]  /*33c0*/  UIADD3.64 UR38, UR22, 0x2, URZ ;  /* 0x0000000216267897 */ /* 0x000fe4000fffe03f */
[----:B------:R-:W-:Y:S02]  /*33d0*/  UIADD3.64 UR34, UR22, 0x4, URZ ;  /* 0x0000000416227897 */ /* 0x000fe4000fffe03f */
[----:B------:R-:W-:Y:S01]  /*33e0*/  UIADD3.64 UR32, UR20, 0x4, URZ ;  /* 0x0000000414207897 */ /* 0x000fe2000fffe03f */
[----:B--2---:R-:W-:-:S06]  /*33f0*/  WARPGROUP.ARRIVE ;  /* 0x00000000000079c5 */ /* 0x004fcc0000000000 */
[----:B------:R-:W-:Y:S03]  /*3400*/  HGMMA.64x256x16.F32 R124, gdesc[UR16], R124, gsb0 ;  /* 0x03e00000107c79f0 */ /* 0x000fe6000800087c */
[----:B------:R-:W-:Y:S02]  /*3410*/  WARPGROUP.DEPBAR.LE gsb0, 0x0 ;  /* 0x00008000000079c5 */ /* 0x000fe40000010000 */
[----:B------:R-:W-:-:S15]  /*3420*/  WARPGROUP.ARRIVE ;  /* 0x00000000000079c5 */ /* 0x000fde0000000000 */
[----:B------:R-:W-:-:S08]  /*3430*/  NOP ;  /* 0x0000000000007918 */ /* 0x000fd00000000000 */
        /* <DEDUP_REMOVED lines=10> */
[----:B------:R-:W-:Y:S04]  /*34e0*/  STL.64 [R1], R124 ;  /* 0x0000007c01007387 */ /* 0x000fe80000100a00 */
        /* <DEDUP_REMOVED lines=63> */
[----:B--2---:R-:W2:Y:S04]  /*38e0*/  LDL.LU.64 R150, [R1+0x268] ;  /* 0x0002680001967983 */ /* 0x004ea80000300a00 */
        /* <DEDUP_REMOVED lines=13> */
[----:B------:R-:W-:-:S02]  /*39c0*/  UIADD3.64 UR16, UR20, 0x1fe, URZ ;  /* 0x000001fe14107897 */ /* 0x000fc4000fffe03f */
[----:B------:R-:W-:Y:S02]  /*39d0*/  UIADD3.64 UR36, UR20, 0x202, URZ ;  /* 0x0000020214247897 */ /* 0x000fe4000fffe03f */
[----:B------:R-:W-:Y:S02]  /*39e0*/  UIADD3.64 UR32, UR20, 0x204, URZ ;  /* 0x0000020414207897 */ /* 0x000fe4000fffe03f */
[----:B------:R-:W-:Y:S02]  /*39f0*/  UIADD3 UR14, UR14, 0x40, URZ ;  /* 0x000000400e0e7890 */ /* 0x000fe4000fffe03f */
[----:B------:R-:W-:-:S04]  /*3a00*/  UIADD3 UR5, UR5, 0x1, URZ ;  /* 0x0000000105057890 */ /* 0x000fc8000fffe03f */
[----:B-1----:R-:W-:Y:S01]  /*3a10*/  ISETP.LE.AND P0, PT, R0, UR14, PT ;  /* 0x0000000e00007c0c */ /* 0x002fe2000bf03270 */
[----:B------:R-:W-:-:S04]  /*3a20*/  UISETP.NE.U32.AND UP0, UPT, UR5, 0x2, UPT ;  /* 0x000000020500788c */ /* 0x000fc8000bf05070 */
[----:B------:R-:W-:Y:S02]  /*3a30*/  USEL UR6, URZ, 0x1, UP0 ;  /* 0x000000013f067887 */ /* 0x000fe40008000000 */
[----:B------:R-:W-:Y:S02]  /*3a40*/  USEL UR5, UR5, URZ, UP0 ;  /* 0x0000003f05057287 */ /* 0x000fe40008000000 */
[----:B------:R-:W-:Y:S01]  /*3a50*/  ULOP3.LUT UR4, UR4, UR6, URZ, 0x3c, !UPT ;  /* 0x0000000604047292 */ /* 0x000fe2000f8e3c3f */
[----:B--2---:R-:W-:-:S06]  /*3a60*/  WARPGROUP.ARRIVE ;  /* 0x00000000000079c5 */ /* 0x004fcc0000000000 */
[----:B------:R-:W-:Y:S01]  /*3a70*/  HGMMA.64x256x16.F32 R24, gdesc[UR16], R24, gsb0 ;  /* 0x03e00000101879f0 */ /* 0x000fe20008000818 */
[----:B------:R-:W-:Y:S01]  /*3a80*/  UIADD3.64 UR16, UR20, 0x200, URZ ;  /* 0x0000020014107897 */ /* 0x000fe2000fffe03f */
[----:B------:R-:W-:Y:S01]  /*3a90*/  UMOV UR18, UR22 ;  /* 0x0000001600127c82 */ /* 0x000fe20008000000 */
[----:B------:R-:W-:Y:S01]  /*3aa0*/  UMOV UR19, UR23 ;  /* 0x0000001700137c82 */ /* 0x000fe20008000000 */
[----:B------:R-:W-:Y:S02]  /*3ab0*/  WARPGROUP.DEPBAR.LE gsb0, 0x0 ;  /* 0x00008000000079c5 */ /* 0x000fe40000010000 */
[----:B------:R-:W-:-:S15]  /*3ac0*/  WARPGROUP.ARRIVE ;  /* 0x00000000000079c5 */ /* 0x000fde0000000000 */
[----:B------:R-:W-:-:S07]  /*3ad0*/  NOP ;  /* 0x0000000000007918 */ /* 0x000fce0000000000 */
        /* <DEDUP_REMOVED lines=10> */
[----:B---3--:R-:W-:Y:S05]  /*3b80*/  @!P0 BRA `(.L_x_49) ;  /* 0xfffffff000188947 */ /* 0x008fea000383ffff */
.L_x_47:
[----:B------:R5:W-:Y:S04]  /*3b90*/  STL [R1+0x20c], R148 ;  /* 0x00020c9401007387 */ /* 0x000be80000100800 */
[----:B------:R-:W2:Y:S01]  /*3ba0*/  LDL.LU R8, [R1] ;  /* 0x0000000001087983 */ /* 0x000ea20000300800 */
[----:B---3--:R-:W-:Y:S06]  /*3bb0*/  BAR.SYNC.DEFER_BLOCKING 0x0 ;  /* 0x0000000000007b1d */ /* 0x008fec0000010000 */
[----:B-----5:R-:W2:Y:S04]  /*3bc0*/  LDL.LU R148, [R1+0x4] ;  /* 0x0000040001947983 */ /* 0x020ea80000300800 */
[----:B------:R3:W-:Y:S04]  /*3bd0*/  STL [R1+0x208], R149 ;  /* 0x0002089501007387 */ /* 0x0007e80000100800 */
[----:B---3--:R-:W3:Y:S01]  /*3be0*/  LDL.LU R149, [R1+0xc] ;  /* 0x00000c0001957983 */ /* 0x008ee20000300800 */
[----:B------:R-:W5:Y:S03]  /*3bf0*/  @!P2 SYNCS.CCTL.IV [UR24+0x18000] ;  /* 0x01800000ff00a9b1 */ /* 0x000f660008000018 */
[----:B------:R-:W3:Y:S04]  /*3c00*/  LDL.LU R9, [R1+0x8] ;  /* 0x0000080001097983 */ /* 0x000ee80000300800 */
[----:B------:R1:W-:Y:S01]  /*3c10*/  STL [R1+0x204], R150 ;  /* 0x0002049601007387 */ /* 0x0003e20000100800 */
[----:B-----5:R-:W-:Y:S06]  /*3c20*/  BAR.SYNC.DEFER_BLOCKING 0x0 ;  /* 0x0000000000007b1d */ /* 0x020fec0000010000 */
[----:B-1----:R-:W5:Y:S04]  /*3c30*/  LDL.LU R150, [R1+0x14] ;  /* 0x0000140001967983 */ /* 0x002f680000300800 */
[----:B------:R-:W5:Y:S04]  /*3c40*/  LDL.LU R10, [R1+0x10] ;  /* 0x00001000010a7983 */ /* 0x000f680000300800 */
[----:B------:R1:W-:Y:S01]  /*3c50*/  STL [R1+0x200], R151 ;  /* 0x0002009701007387 */ /* 0x0003e20000100800 */
[----:B------:R-:W-:-:S02]  /*3c60*/  F2FP.F16.F32.PACK_AB R24, R25, R24 ;  /* 0x000000181918723e */ /* 0x000fc400000000ff */
[----:B------:R-:W-:Y:S02]  /*3c70*/  F2FP.F16.F32.PACK_AB R56, R57, R56 ;  /* 0x000000383938723e */ /* 0x000fe400000000ff */
[----:B------:R-:W-:Y:S02]  /*3c80*/  F2FP.F16.F32.PACK_AB R88, R89, R88 ;  /* 0x000000585958723e */ /* 0x000fe400000000ff */
[----:B------:R-:W-:Y:S01]  /*3c90*/  F2FP.F16.F32.PACK_AB R120, R121, R120 ;  /* 0x000000787978723e */ /* 0x000fe200000000ff */
[----:B------:R-:W5:Y:S01]  /*3ca0*/  @!P2 SYNCS.CCTL.IV [UR24+0x18008] ;  /* 0x01800800ff00a9b1 */ /* 0x000f620008000018 */
[----:B-1----:R-:W5:Y:S04]  /*3cb0*/  LDL.LU R151, [R1+0x1c] ;  /* 0x00001c0001977983 */ /* 0x002f680000300800 */
[----:B------:R-:W5:Y:S04]  /*3cc0*/  LDL.LU R11, [R1+0x18] ;  /* 0x00001800010b7983 */ /* 0x000f680000300800 */
[----:B------:R-:W5:Y:S04]  /*3cd0*/  LDL.LU R3, [R1+0x24] ;  /* 0x0000240001037983 */ /* 0x000f680000300800 */
[----:B----4-:R-:W4:Y:S04]  /*3ce0*/  LDL.LU R4, [R1+0x20] ;  /* 0x0000200001047983 */ /* 0x010f280000300800 */
[----:B------:R-:W4:Y:S04]  /*3cf0*/  LDL.LU R2, [R1+0x2c] ;  /* 0x00002c0001027983 */ /* 0x000f280000300800 */
        /* <DEDUP_REMOVED lines=112> */
[----:B------:R-:W4:Y:S01]  /*4400*/  LDL.LU R193, [R1+0x1e8] ;  /* 0x0001e80001c17983 */ /* 0x000f220000300800 */
[----:B--2---:R-:W-:-:S03]  /*4410*/  F2FP.F16.F32.PACK_AB R8, R148, R8 ;  /* 0x000000089408723e */ /* 0x004fc600000000ff */
[----:B------:R-:W2:Y:S01]  /*4420*/  LDL.LU R198, [R1+0x1f4] ;  /* 0x0001f40001c67983 */ /* 0x000ea20000300800 */
[----:B---3--:R-:W-:-:S03]  /*4430*/  F2FP.F16.F32.PACK_AB R9, R149, R9 ;  /* 0x000000099509723e */ /* 0x008fc600000000ff */
[----:B------:R-:W2:Y:S01]  /*4440*/  LDL.LU R194, [R1+0x1f0] ;  /* 0x0001f00001c27983 */ /* 0x000ea20000300800 */
[----:B-----5:R-:W-:-:S03]  /*4450*/  F2FP.F16.F32.PACK_AB R10, R150, R10 ;  /* 0x0000000a960a723e */ /* 0x020fc600000000ff */
[----:B------:R-:W3:Y:S01]  /*4460*/  LDL.LU R196, [R1+0x1fc] ;  /* 0x0001fc0001c47983 */ /* 0x000ee20000300800 */
[----:B------:R-:W-:-:S03]  /*4470*/  F2FP.F16.F32.PACK_AB R11, R151, R11 ;  /* 0x0000000b970b723e */ /* 0x000fc600000000ff */
[----:B------:R-:W3:Y:S04]  /*4480*/  LDL.LU R195, [R1+0x1f8] ;  /* 0x0001f80001c37983 */ /* 0x000ee80000300800 */
[----:B------:R-:W5:Y:S04]  /*4490*/  LDL.LU R148, [R1+0x20c] ;  /* 0x00020c0001947983 */ /* 0x000f680000300800 */
[----:B------:R-:W5:Y:S04]  /*44a0*/  LDL.LU R149, [R1+0x208] ;  /* 0x0002080001957983 */ /* 0x000f680000300800 */
[----:B------:R-:W5:Y:S04]  /*44b0*/  LDL.LU R150, [R1+0x204] ;  /* 0x0002040001967983 */ /* 0x000f680000300800 */
[----:B------:R-:W5:Y:S01]  /*44c0*/  LDL.LU R151, [R1+0x200] ;  /* 0x0002000001977983 */ /* 0x000f620000300800 */
[----:B----4-:R-:W-:Y:S01]  /*44d0*/  F2FP.F16.F32.PACK_AB R4, R3, R4 ;  /* 0x000000040304723e */ /* 0x010fe200000000ff */
[----:B------:R-:W-:Y:S01]  /*44e0*/  UMOV UR10, UR15 ;  /* 0x0000000f000a7c82 */ /* 0x000fe20008000000 */
[----:B------:R-:W-:Y:S01]  /*44f0*/  F2FP.F16.F32.PACK_AB R23, R23, R0 ;  /* 0x000000001717723e */ /* 0x000fe200000000ff */
[----:B------:R-:W1:Y:S01]  /*4500*/  S2R R3, SR_TID.X ;  /* 0x0000000000037919 */ /* 0x000e620000002100 */
[----:B------:R-:W-:-:S02]  /*4510*/  F2FP.F16.F32.PACK_AB R152, R153, R152 ;  /* 0x000000989998723e */ /* 0x000fc400000000ff */
[----:B------:R-:W-:Y:S02]  /*4520*/  ELECT P0, URZ, PT ;  /* 0x00000000003f782f */ /* 0x000fe40003800000 */
[----:B------:R-:W-:Y:S02]  /*4530*/  F2FP.F16.F32.PACK_AB R5, R2, R5 ;  /* 0x000000050205723e */ /* 0x000fe400000000ff */
[----:B------:R-:W-:Y:S02]  /*4540*/  F2FP.F16.F32.PACK_AB R20, R242, R20 ;  /* 0x00000014f214723e */ /* 0x000fe400000000ff */
[----:B------:R-:W-:Y:S02]  /*4550*/  F2FP.F16.F32.PACK_AB R21, R241, R21 ;  /* 0x00000015f115723e */ /* 0x000fe400000000ff */
[----:B------:R-:W-:Y:S02]  /*4560*/  F2FP.F16.F32.PACK_AB R22, R240, R22 ;  /* 0x00000016f016723e */ /* 0x000fe400000000ff */
[----:B------:R-:W-:-:S02]  /*4570*/  F2FP.F16.F32.PACK_AB R25, R27, R26 ;  /* 0x0000001a1b19723e */ /* 0x000fc400000000ff */
[----:B------:R-:W-:Y:S02]  /*4580*/  F2FP.F16.F32.PACK_AB R26, R29, R28 ;  /* 0x0000001c1d1a723e */ /* 0x000fe400000000ff */
        /* <DEDUP_REMOVED lines=8> */
[----:B------:R-:W-:Y:S01]  /*4610*/  F2FP.F16.F32.PACK_AB R122, R125, R124 ;  /* 0x0000007c7d7a723e */ /* 0x000fe200000000ff */
[----:B-1----:R-:W-:Y:S01]  /*4620*/  IMAD.SHL.U32 R0, R3, 0x80, RZ ;  /* 0x0000008003007824 */ /* 0x002fe200078e00ff */
[----:B------:R-:W-:Y:S01]  /*4630*/  F2FP.F16.F32.PACK_AB R164, R227, R164 ;  /* 0x000000a4e3a4723e */ /* 0x000fe200000000ff */
[----:B------:R-:W-:Y:S01]  /*4640*/  IMAD.SHL.U32 R153, R3, 0x10, RZ ;  /* 0x0000001003997824 */ /* 0x000fe200078e00ff */
[----:B------:R-:W-:Y:S01]  /*4650*/  F2FP.F16.F32.PACK_AB R123, R127, R126 ;  /* 0x0000007e7f7b723e */ /* 0x000fe200000000ff */
[----:B------:R-:W-:Y:S01]  /*4660*/  IMAD.SHL.U32 R2, R3, 0x40, RZ ;  /* 0x0000004003027824 */ /* 0x000fe200078e00ff */
[----:B------:R-:W-:-:S02]  /*4670*/  LOP3.LUT R0, R0, 0x780, RZ, 0xc0, !PT ;  /* 0x0000078000007812 */ /* 0x000fc400078ec0ff */
[----:B------:R-:W-:Y:S02]  /*4680*/  F2FP.F16.F32.PACK_AB R6, R252, R6 ;  /* 0x00000006fc06723e */ /* 0x000fe400000000ff */
[----:B------:R-:W-:Y:S02]  /*4690*/  LOP3.LUT R0, R0, 0x70, R153, 0xf8, !PT ;  /* 0x0000007000007812 */ /* 0x000fe400078ef899 */
        /* <DEDUP_REMOVED lines=94> */
[--C-:B------:R-:W-:Y:S02]  /*4c80*/  LOP3.LUT R197, R0, 0x10, R3.reuse, 0x78, !PT ;  /* 0x0000001000c57812 */ /* 0x100fe400078e7803 */
[----:B------:R-:W-:Y:S02]  /*4c90*/  SHF.R.U32.HI R3, RZ, 0x5, R3 ;  /* 0x00000005ff037819 */ /* 0x000fe40000011603 */
[----:B------:R-:W-:Y:S02]  /*4ca0*/  LOP3.LUT R0, R197, 0x1800, R2, 0xf8, !PT ;  /* 0x00001800c5007812 */ /* 0x000fe400078ef802 */
[----:B------:R-:W-:Y:S02]  /*4cb0*/  R2UR UR5, R3 ;  /* 0x00000000030572ca */ /* 0x000fe400000e0000 */
[C---:B------:R-:W-:Y:S01]  /*4cc0*/  LOP3.LUT R3, R0.reuse, 0x20, RZ, 0x3c, !PT ;  /* 0x0000002000037812 */ /* 0x040fe200078e3cff */
[----:B------:R-:W-:Y:S01]  /*4cd0*/  VIADD R2, R0, UR24 ;  /* 0x0000001800027c36 */ /* 0x000fe20008000000 */
[----:B------:R-:W-:-:S03]  /*4ce0*/  F2FP.F16.F32.PACK_AB R193, R199, R193 ;  /* 0x000000c1c7c1723e */ /* 0x000fc600000000ff */
[----:B------:R-:W-:Y:S01]  /*4cf0*/  VIADD R3, R3, UR24 ;  /* 0x0000001803037c36 */ /* 0x000fe20008000000 */
[----:B------:R1:W-:Y:S01]  /*4d00*/  STSM.16.M88.4 [R2], R8 ;  /* 0x0000000802007844 */ /* 0x0003e20000000200 */
[----:B--2---:R-:W-:-:S03]  /*4d10*/  F2FP.F16.F32.PACK_AB R194, R198, R194 ;  /* 0x000000c2c6c2723e */ /* 0x004fc600000000ff */
[----:B------:R-:W-:Y:S01]  /*4d20*/  STSM.16.M88.4 [R2+0x4000], R20 ;  /* 0x0040001402007844 */ /* 0x000fe20000000200 */
[----:B------:R-:W-:-:S03]  /*4d30*/  ULOP3.LUT UR5, UR5, 0x3, URZ, 0xc0, !UPT ;  /* 0x0000000305057892 */ /* 0x000fc6000f8ec03f */
[----:B------:R-:W-:Y:S01]  /*4d40*/  STSM.16.M88.4 [R2+0x8000], R164 ;  /* 0x008000a402007844 */ /* 0x000fe20000000200 */
[----:B---3--:R-:W-:Y:S01]  /*4d50*/  F2FP.F16.F32.PACK_AB R195, R196, R195 ;  /* 0x000000c3c4c3723e */ /* 0x008fe200000000ff */
[----:B------:R-:W-:Y:S02]  /*4d60*/  ULEA UR9, UR5, UR11, 0x6 ;  /* 0x0000000b05097291 */ /* 0x000fe4000f8e303f */
[----:B------:R-:W-:Y:S01]  /*4d70*/  STSM.16.M88.4 [R2+0xc000], R180 ;  /* 0x00c000b402007844 */ /* 0x000fe20000000200 */
[----:B------:R-:W-:-:S03]  /*4d80*/  ULEA UR8, UR5, UR24, 0xe ;  /* 0x0000001805087291 */ /* 0x000fc6000f8e703f */
[----:B------:R-:W-:Y:S01]  /*4d90*/  STSM.16.M88.4 [R2+0x2000], R24 ;  /* 0x0020001802007844 */ /* 0x000fe20000000200 */
[C---:B-1----:R-:W-:Y:S02]  /*4da0*/  LOP3.LUT R8, R0.reuse, 0x40, RZ, 0x3c, !PT ;  /* 0x0000004000087812 */ /* 0x042fe400078e3cff */
[----:B------:R-:W-:Y:S01]  /*4db0*/  LOP3.LUT R0, R0, 0x60, RZ, 0x3c, !PT ;  /* 0x0000006000007812 */ /* 0x000fe200078e3cff */
[----:B------:R-:W-:Y:S01]  /*4dc0*/  STSM.16.M88.4 [R2+0x6000], R56 ;  /* 0x0060003802007844 */ /* 0x000fe20000000200 */
[----:B-----5:R-:W-:Y:S01]  /*4dd0*/  F2FP.F16.F32.PACK_AB R146, R149, R148 ;  /* 0x000000949592723e */ /* 0x020fe200000000ff */
[----:B------:R-:W-:Y:S02]  /*4de0*/  VIADD R8, R8, UR24 ;  /* 0x0000001808087c36 */ /* 0x000fe40008000000 */
[----:B------:R-:W-:Y:S01]  /*4df0*/  STSM.16.M88.4 [R2+0xa000], R88 ;  /* 0x00a0005802007844 */ /* 0x000fe20000000200 */
[----:B------:R-:W-:Y:S01]  /*4e00*/  VIADD R0, R0, UR24 ;  /* 0x0000001800007c36 */ /* 0x000fe20008000000 */
[----:B------:R-:W-:-:S02]  /*4e10*/  F2FP.F16.F32.PACK_AB R147, R151, R150 ;  /* 0x000000969793723e */ /* 0x000fc400000000ff */
[----:B------:R-:W-:Y:S04]  /*4e20*/  STSM.16.M88.4 [R2+0xe000], R120 ;  /* 0x00e0007802007844 */ /* 0x000fe80000000200 */
[----:B------:R-:W-:Y:S04]  /*4e30*/  STSM.16.M88.4 [R3], R4 ;  /* 0x0000000403007844 */ /* 0x000fe80000000200 */
[----:B------:R-:W-:Y:S04]  /*4e40*/  STSM.16.M88.4 [R3+0x4000], R152 ;  /* 0x0040009803007844 */ /* 0x000fe80000000200 */
[----:B------:R-:W-:Y:S04]  /*4e50*/  STSM.16.M88.4 [R3+0x8000], R168 ;  /* 0x008000a803007844 */ /* 0x000fe80000000200 */
[----:B------:R-:W-:Y:S04]  /*4e60*/  STSM.16.M88.4 [R3+0xc000], R184 ;  /* 0x00c000b803007844 */ /* 0x000fe80000000200 */
[----:B------:R-:W-:Y:S04]  /*4e70*/  STSM.16.M88.4 [R3+0x2000], R32 ;  /* 0x0020002003007844 */ /* 0x000fe80000000200 */
[----:B------:R-:W-:Y:S04]  /*4e80*/  STSM.16.M88.4 [R3+0x6000], R64 ;  /* 0x0060004003007844 */ /* 0x000fe80000000200 */
[----:B------:R-:W-:Y:S04]  /*4e90*/  STSM.16.M88.4 [R3+0xa000], R96 ;  /* 0x00a0006003007844 */ /* 0x000fe80000000200 */
        /* <DEDUP_REMOVED lines=16> */
[----:B------:R-:W-:Y:S01]  /*4fa0*/  STSM.16.M88.4 [R0+0xe000], R144 ;  /* 0x00e0009000007844 */ /* 0x000fe20000000200 */
[----:B------:R1:W-:Y:S06]  /*4fb0*/  MEMBAR.ALL.CTA ;  /* 0x0000000000007992 */ /* 0x0003ec0000008000 */
[----:B-1----:R-:W1:Y:S02]  /*4fc0*/  FENCE.VIEW.ASYNC.S ;  /* 0x00000000000073c6 */ /* 0x002e640000000000 */
[----:B-1----:R-:W-:Y:S06]  /*4fd0*/  BAR.SYNC.DEFER_BLOCKING 0x0 ;  /* 0x0000000000007b1d */ /* 0x002fec0000010000 */
[----:B------:R1:W-:Y:S01]  /*4fe0*/  UTMASTG.2D [UR8], [UR30] ;  /* 0x000000081e0073b5 */ /* 0x0003e20008008000 */
[----:B------:R0:W-:Y:S01]  /*4ff0*/  UTMACMDFLUSH ;  /* 0x00000000000079b7 */ /* 0x0001e20000000000 */
[----:B------:R-:W-:-:S04]  /*5000*/  DEPBAR.LE SB0, 0x0 ;  /* 0x000080000000791a */ /* 0x000fc80000000000 */
[----:B------:R-:W-:Y:S06]  /*5010*/  BAR.SYNC.DEFER_BLOCKING 0x0 ;  /* 0x0000000000007b1d */ /* 0x000fec0000010000 */
[----:B-1----:R-:W-:Y:S05]  /*5020*/  EXIT ;  /* 0x000000000000794d */ /* 0x002fea0003800000 */
.L_x_48:
[----:B------:R-:W1:Y:S02]  /*5030*/  SYNCS.PHASECHK.TRANS64.TRYWAIT P0, [UR18+0x18000], R0 ;  /* 0x01800000ff0075a7 */ /* 0x000e640008000152 */
[----:B-1----:R-:W-:Y:S05]  /*5040*/  @!P0 BRA `(.L_x_48) ;  /* 0xfffffffc00f88947 */ /* 0x002fea000383ffff */
[----:B------:R-:W-:Y:S05]  /*5050*/  BRA `(.L_x_50) ;  /* 0xffffffdc00687947 */ /* 0x000fea000383ffff */
.L_x_51:
[----:B------:R-:W-:-:S00]  /*5060*/  BRA `(.L_x_51) ;  /* 0xfffffffc00fc7947 */ /* 0x000fc0000383ffff */
[----:B------:R-:W-:-:S00]  /*5070*/  NOP ;  /* 0x0000000000007918 */ /* 0x000fc00000000000 */
        /* <DEDUP_REMOVED lines=8> */
.L_x_52:


//--------------------- .nv.shared.gluon_wgmma    --------------------------
	.section	.nv.shared.gluon_wgmma,"aw",@nobits
	.sectionflags	@""
	.align	16
	.zero		1024


//--------------------- .nv.shared.reserved.0     --------------------------
	.section	.nv.shared.reserved.0,"aw",@nobits
	.weak		__nv_reservedSMEM_offset_0_alias
	.size		__nv_reservedSMEM_offset_0_alias, 0, 0
	.other		__nv_reservedSMEM_offset_0_alias,@"STO_CUDA_RESERVED_SHARED STV_DEFAULT"
__nv_reservedSMEM_offset_0_alias:
	.zero		0


//--------------------- .nv.constant0.gluon_wgmma --------------------------
	.section	.nv.constant0.gluon_wgmma,"a",@progbits
	.sectionflags	@""
	.align	4
.nv.constant0.gluon_wgmma:
	.zero		608


//--------------------- SYMBOLS --------------------------

	.type		.nv.reservedSmem.offset0,@object
	.size		.nv.reservedSmem.offset0,0x4
